def matmul_kernel(
    a_ptr,
    b_ptr,
    c_ptr,
    M,
    N,
    K,
    stride_am,
    stride_ak,
    stride_bk,
    stride_bn,
    stride_cm,
    stride_cn,
    BLOCK_M: tl.constexpr,
    BLOCK_N: tl.constexpr,
    BLOCK_K: tl.constexpr,
    GROUP_M: tl.constexpr,
):
    pid = tl.program_id(axis=0)
    num_pid_m = tl.cdiv(M, BLOCK_M)
    num_pid_n = tl.cdiv(N, BLOCK_N)
    num_pid_in_group = GROUP_M * num_pid_n
    group_id = pid // num_pid_in_group
    first_pid_m = group_id * GROUP_M
    group_size_m = min(num_pid_m - first_pid_m, GROUP_M)
    pid_m = first_pid_m + ((pid % num_pid_in_group) % group_size_m)
    pid_n = (pid % num_pid_in_group) // group_size_m

    offs_am = (pid_m * BLOCK_M + tl.arange(0, BLOCK_M)) % M
    offs_bn = (pid_n * BLOCK_N + tl.arange(0, BLOCK_N)) % N
    offs_k = tl.arange(0, BLOCK_K)
    a_ptrs = a_ptr + offs_am[:, None] * stride_am + offs_k[None, :] * stride_ak
    b_ptrs = b_ptr + offs_k[:, None] * stride_bk + offs_bn[None, :] * stride_bn

    acc = tl.zeros((BLOCK_M, BLOCK_N), dtype=tl.float32)
    for kk in range(0, tl.cdiv(K, BLOCK_K)):
        a = tl.load(a_ptrs, mask=offs_k[None, :] < K - kk * BLOCK_K, other=0.0)
        b = tl.load(b_ptrs, mask=offs_k[:, None] < K - kk * BLOCK_K, other=0.0)
        acc = tl.dot(a, b, acc)
        a_ptrs += BLOCK_K * stride_ak
        b_ptrs += BLOCK_K * stride_bk

    c = acc.to(c_ptr.dtype.element_ty)
    offs_cm = pid_m * BLOCK_M + tl.arange(0, BLOCK_M)
    offs_cn = pid_n * BLOCK_N + tl.arange(0, BLOCK_N)
    c_ptrs = c_ptr + offs_cm[:, None] * stride_cm + offs_cn[None, :] * stride_cn
    mask = (offs_cm[:, None] < M) & (offs_cn[None, :] < N)
    tl.store(c_ptrs, c, mask=mask)

# config = {"BLOCK_K": 128, "BLOCK_M": 64, "BLOCK_N": 64, "GROUP_M": 8, "arch": "sm_100", "dtype": "fp8e4m3", "num_ctas": 2, "num_stages": 3, "num_warps": 4}
# arch = sm_100


// ===== COMPILED SASS (sm_100a) =====

	.target	sm_100a

	.elftype	@"ET_EXEC"


//--------------------- .note.nv.tkinfo           --------------------------
	.section	.note.nv.tkinfo,"",@"SHT_NOTE"
	.sectionflags	@"SHF_NOTE_NV_TKINFO"
	.tkinfo
        /*0018*/ 	.word	0x00000081
        /*0030*/ 	.string	""
        /*0030*/ 	.string	"ptxas-blackwell"
        /*0030*/ 	.string	"Cuda compilation tools, release 12.9, V12.9.86"
        /*0030*/ 	.string	"Build cuda_12.9.r12.9/compiler.36037853_0"
        /*0030*/ 	.string	"-v  -suppress-debug-info  -lineinfo  -arch sm_100a "



//--------------------- .note.nv.cuver            --------------------------
	.section	.note.nv.cuver,"",@"SHT_NOTE"
	.sectionflags	@"SHF_NOTE_NV_CUVER"
        /*0018*/ 	.short	0x0001
        /*001a*/ 	.short	0x0064
        /*001c*/ 	.short	0x0001
        /*001e*/ 	.short	0x0000
        /*0020*/ 	.short	0x0001
        /*0022*/ 	.short	0x0000


//--------------------- .nv.info                  --------------------------
	.section	.nv.info,"",@"SHT_CUDA_INFO"
	.align	4


	//----- nvinfo : EIATTR_REGCOUNT
	.align		4
        /*0000*/ 	.byte	0x04, 0x2f
        /*0002*/ 	.short	(.L_4 - .L_3)
	.align		4
.L_3:
        /*0004*/ 	.word	index@(matmul_kernel)
        /*0008*/ 	.word	0x000000ff


	//----- nvinfo : EIATTR_FRAME_SIZE
	.align		4
.L_4:
        /*000c*/ 	.byte	0x04, 0x11
        /*000e*/ 	.short	(.L_6 - .L_5)
	.align		4
.L_5:
        /*0010*/ 	.word	index@($__internal_2_$__cuda_sm10x_tcgen05_guardrail_trap_unallocated_columns_being_dealloced)
        /*0014*/ 	.word	0x00000048


	//----- nvinfo : EIATTR_FRAME_SIZE
	.align		4
.L_6:
        /*0018*/ 	.byte	0x04, 0x11
        /*001a*/ 	.short	(.L_8 - .L_7)
	.align		4
.L_7:
        /*001c*/ 	.word	index@($__internal_1_$__cuda_sm10x_tcgen05_guardrail_trap_phase_invalid_during_alloc)
        /*0020*/ 	.word	0x00000048


	//----- nvinfo : EIATTR_FRAME_SIZE
	.align		4
.L_8:
        /*0024*/ 	.byte	0x04, 0x11
        /*0026*/ 	.short	(.L_10 - .L_9)
	.align		4
.L_9:
        /*0028*/ 	.word	index@($__internal_0_$__cuda_sm10x_tcgen05_guardrail_trap_col_being_dealloced_not_returned_by_alloc)
        /*002c*/ 	.word	0x00000048


	//----- nvinfo : EIATTR_FRAME_SIZE
	.align		4
.L_10:
        /*0030*/ 	.byte	0x04, 0x11
        /*0032*/ 	.short	(.L_12 - .L_11)
	.align		4
.L_11:
        /*0034*/ 	.word	index@(matmul_kernel)
        /*0038*/ 	.word	0x00000048


	//----- nvinfo : EIATTR_MIN_STACK_SIZE
	.align		4
.L_12:
        /*003c*/ 	.byte	0x04, 0x12
        /*003e*/ 	.short	(.L_14 - .L_13)
	.align		4
.L_13:
        /*0040*/ 	.word	index@(matmul_kernel)
        /*0044*/ 	.word	0x00000048
.L_14:


//--------------------- .nv.info.matmul_kernel    --------------------------
	.section	.nv.info.matmul_kernel,"",@"SHT_CUDA_INFO"
	.sectionflags	@""
	.align	4


	//----- nvinfo : EIATTR_CUDA_API_VERSION
	.align		4
        /*0000*/ 	.byte	0x04, 0x37
        /*0002*/ 	.short	(.L_16 - .L_15)
.L_15:
        /*0004*/ 	.word	0x00000081


	//----- nvinfo : EIATTR_KPARAM_INFO
	.align		4
.L_16:
        /*0008*/ 	.byte	0x04, 0x17
        /*000a*/ 	.short	(.L_18 - .L_17)
.L_17:
        /*000c*/ 	.word	0x00000000
        /*0010*/ 	.short	0x000d
        /*0012*/ 	.short	0x0048
        /*0014*/ 	.byte	0x00, 0xf4, 0x21, 0x00


	//----- nvinfo : EIATTR_KPARAM_INFO
	.align		4
.L_18:
        /*0018*/ 	.byte	0x04, 0x17
        /*001a*/ 	.short	(.L_20 - .L_19)
.L_19:
        /*001c*/ 	.word	0x00000000
        /*0020*/ 	.short	0x000c
        /*0022*/ 	.short	0x0040
        /*0024*/ 	.byte	0x00, 0xf4, 0x21, 0x00


	//----- nvinfo : EIATTR_KPARAM_INFO
	.align		4
.L_20:
        /*0028*/ 	.byte	0x04, 0x17
        /*002a*/ 	.short	(.L_22 - .L_21)
.L_21:
        /*002c*/ 	.word	0x00000000
        /*0030*/ 	.short	0x000b
        /*0032*/ 	.short	0x0038
        /*0034*/ 	.byte	0x00, 0xf0, 0x11, 0x00


	//----- nvinfo : EIATTR_KPARAM_INFO
	.align		4
.L_22:
        /*0038*/ 	.byte	0x04, 0x17
        /*003a*/ 	.short	(.L_24 - .L_23)
.L_23:
        /*003c*/ 	.word	0x00000000
        /*0040*/ 	.short	0x000a
        /*0042*/ 	.short	0x0034
        /*0044*/ 	.byte	0x00, 0xf0, 0x11, 0x00


	//----- nvinfo : EIATTR_KPARAM_INFO
	.align		4
.L_24:
        /*0048*/ 	.byte	0x04, 0x17
        /*004a*/ 	.short	(.L_26 - .L_25)
.L_25:
        /*004c*/ 	.word	0x00000000
        /*0050*/ 	.short	0x0009
        /*0052*/ 	.short	0x0030
        /*0054*/ 	.byte	0x00, 0xf0, 0x11, 0x00


	//----- nvinfo : EIATTR_KPARAM_INFO
	.align		4
.L_26:
        /*0058*/ 	.byte	0x04, 0x17
        /*005a*/ 	.short	(.L_28 - .L_27)
.L_27:
        /*005c*/ 	.word	0x00000000
        /*0060*/ 	.short	0x0008
        /*0062*/ 	.short	0x002c
        /*0064*/ 	.byte	0x00, 0xf0, 0x11, 0x00


	//----- nvinfo : EIATTR_KPARAM_INFO
	.align		4
.L_28:
        /*0068*/ 	.byte	0x04, 0x17
        /*006a*/ 	.short	(.L_30 - .L_29)
.L_29:
        /*006c*/ 	.word	0x00000000
        /*0070*/ 	.short	0x0007
        /*0072*/ 	.short	0x0028
        /*0074*/ 	.byte	0x00, 0xf0, 0x11, 0x00


	//----- nvinfo : EIATTR_KPARAM_INFO
	.align		4
.L_30:
        /*0078*/ 	.byte	0x04, 0x17
        /*007a*/ 	.short	(.L_32 - .L_31)
.L_31:
        /*007c*/ 	.word	0x00000000
        /*0080*/ 	.short	0x0006
        /*0082*/ 	.short	0x0024
        /*0084*/ 	.byte	0x00, 0xf0, 0x11, 0x00


	//----- nvinfo : EIATTR_KPARAM_INFO
	.align		4
.L_32:
        /*0088*/ 	.byte	0x04, 0x17
        /*008a*/ 	.short	(.L_34 - .L_33)
.L_33:
        /*008c*/ 	.word	0x00000000
        /*0090*/ 	.short	0x0005
        /*0092*/ 	.short	0x0020
        /*0094*/ 	.byte	0x00, 0xf0, 0x11, 0x00


	//----- nvinfo : EIATTR_KPARAM_INFO
	.align		4
.L_34:
        /*0098*/ 	.byte	0x04, 0x17
        /*009a*/ 	.short	(.L_36 - .L_35)
.L_35:
        /*009c*/ 	.word	0x00000000
        /*00a0*/ 	.short	0x0004
        /*00a2*/ 	.short	0x001c
        /*00a4*/ 	.byte	0x00, 0xf0, 0x11, 0x00


	//----- nvinfo : EIATTR_KPARAM_INFO
	.align		4
.L_36:
        /*00a8*/ 	.byte	0x04, 0x17
        /*00aa*/ 	.short	(.L_38 - .L_37)
.L_37:
        /*00ac*/ 	.word	0x00000000
        /*00b0*/ 	.short	0x0003
        /*00b2*/ 	.short	0x0018
        /*00b4*/ 	.byte	0x00, 0xf0, 0x11, 0x00


	//----- nvinfo : EIATTR_KPARAM_INFO
	.align		4
.L_38:
        /*00b8*/ 	.byte	0x04, 0x17
        /*00ba*/ 	.short	(.L_40 - .L_39)
.L_39:
        /*00bc*/ 	.word	0x00000000
        /*00c0*/ 	.short	0x0002
        /*00c2*/ 	.short	0x0010
        /*00c4*/ 	.byte	0x00, 0xf4, 0x21, 0x00


	//----- nvinfo : EIATTR_KPARAM_INFO
	.align		4
.L_40:
        /*00c8*/ 	.byte	0x04, 0x17
        /*00ca*/ 	.short	(.L_42 - .L_41)
.L_41:
        /*00cc*/ 	.word	0x00000000
        /*00d0*/ 	.short	0x0001
        /*00d2*/ 	.short	0x0008
        /*00d4*/ 	.byte	0x00, 0xf4, 0x21, 0x00


	//----- nvinfo : EIATTR_KPARAM_INFO
	.align		4
.L_42:
        /*00d8*/ 	.byte	0x04, 0x17
        /*00da*/ 	.short	(.L_44 - .L_43)
.L_43:
        /*00dc*/ 	.word	0x00000000
        /*00e0*/ 	.short	0x0000
        /*00e2*/ 	.short	0x0000
        /*00e4*/ 	.byte	0x00, 0xf4, 0x21, 0x00


	//----- nvinfo : EIATTR_EXPLICIT_CLUSTER
	.align		4
.L_44:
        /*00e8*/ 	.byte	0x01, 0x3e
	.zero		2


	//----- nvinfo : EIATTR_CTA_PER_CLUSTER
	.align		4
        /*00ec*/ 	.byte	0x04, 0x3d
        /*00ee*/ 	.short	(.L_46 - .L_45)
.L_45:
        /*00f0*/ 	.word	0x00000002
        /*00f4*/ 	.word	0x00000001
        /*00f8*/ 	.word	0x00000001


	//----- nvinfo : EIATTR_AT_ENTRY_FRAGMENTS
	.align		4
.L_46:
        /*00fc*/ 	.byte	0x04, 0x4f
        /*00fe*/ 	.short	(.L_48 - .L_47)


	//   ....[0]....
.L_47:
        /*0100*/ 	.word	0x00000004


	//----- nvinfo : EIATTR_RESERVED_SMEM_USED
	.align		4
.L_48:
        /*0104*/ 	.byte	0x01, 0x41
	.zero		2


	//----- nvinfo : EIATTR_SPARSE_MMA_MASK
	.align		4
        /*0108*/ 	.byte	0x03, 0x50
        /*010a*/ 	.short	0x0000


	//----- nvinfo : EIATTR_TCGEN05_1CTA_USED
	.align		4
        /*010c*/ 	.byte	0x01, 0x51
	.zero		2


	//----- nvinfo : EIATTR_MAXREG_COUNT
	.align		4
        /*0110*/ 	.byte	0x03, 0x1b
        /*0112*/ 	.short	0x00ff


	//----- nvinfo : EIATTR_NUM_BARRIERS
	.align		4
        /*0114*/ 	.byte	0x02, 0x4c
        /*0116*/ 	.byte	0x01
	.zero		1


	//----- nvinfo : EIATTR_ANNOTATIONS
	.align		4
        /*0118*/ 	.byte	0x04, 0x55
        /*011a*/ 	.short	(.L_50 - .L_49)


	//   ....[0]....
.L_49:
        /*011c*/ 	.word	0x00000001
        /*0120*/ 	.byte	0x30, 0x0a, 0x00, 0x00, 0x01, 0x00, 0x00, 0x00, 0x60, 0x55, 0x00, 0x00, 0x01, 0x00, 0x00, 0x00
        /* <DEDUP_REMOVED lines=20> */
        /*0270*/ 	.byte	0xd0, 0xab, 0x00, 0x00, 0x01, 0x00, 0x00, 0x00, 0xf0, 0xab, 0x00, 0x00


	//----- nvinfo : EIATTR_INT_WARP_WIDE_INSTR_OFFSETS
	.align		4
.L_50:
        /*027c*/ 	.byte	0x04, 0x31
        /*027e*/ 	.short	(.L_52 - .L_51)


	//   ....[0]....
.L_51:
        /*0280*/ 	.word	0x00000d20


	//   ....[1]....
        /*0284*/ 	.word	0x00000d30


	//   ....[2]....
        /*0288*/ 	.word	0x000037e0


	//   ....[3]....
        /*028c*/ 	.word	0x0000b9e0


	//   ....[4]....
        /*0290*/ 	.word	0x0000ba30


	//----- nvinfo : EIATTR_COOP_GROUP_MASK_REGIDS
	.align		4
.L_52:
        /*0294*/ 	.byte	0x04, 0x29
        /*0296*/ 	.short	(.L_54 - .L_53)


	//   ....[0]....
.L_53:
        /*0298*/ 	.word	0xffffffff


	//   ....[1]....
        /*029c*/ 	.word	0xffffffff


	//   ....[2]....
        /*02a0*/ 	.word	0xffffffff


	//   ....[3]....
        /*02a4*/ 	.word	0xffffffff


	//----- nvinfo : EIATTR_COOP_GROUP_INSTR_OFFSETS
	.align		4
.L_54:
        /*02a8*/ 	.byte	0x04, 0x28
        /*02aa*/ 	.short	(.L_56 - .L_55)


	//   ....[0]....
.L_55:
        /*02ac*/ 	.word	0x00000080


	//   ....[1]....
        /*02b0*/ 	.word	0x00000330


	//   ....[2]....
        /*02b4*/ 	.word	0x0000b880


	//   ....[3]....
        /*02b8*/ 	.word	0x0000bae0


	//----- nvinfo : EIATTR_VRC_CTA_INIT_COUNT
	.align		4
.L_56:
        /*02bc*/ 	.byte	0x02, 0x4a
        /*02be*/ 	.byte	0x80
	.zero		1


	//----- nvinfo : EIATTR_MBARRIER_INSTR_OFFSETS
	.align		4
        /*02c0*/ 	.byte	0x04, 0x39
        /*02c2*/ 	.short	(.L_58 - .L_57)


	//   ....[0]....
.L_57:
        /*02c4*/ 	.word	0x00000e30
        /*02c8*/ 	.word	0x000000ff
        /*02cc*/ 	.word	0x00000000
        /*02d0*/ 	.short	0x0100
        /*02d2*/ 	.byte	0x06
	.zero		1


	//   ....[1]....
        /*02d4*/ 	.word	0x00003800
        /*02d8*/ 	.word	0x000000ff
        /*02dc*/ 	.word	0x00006008
        /*02e0*/ 	.short	0x0100
        /*02e2*/ 	.byte	0x09
	.zero		1


	//   ....[2]....
        /*02e4*/ 	.word	0x00006e50
        /*02e8*/ 	.word	0x000000ff
        /*02ec*/ 	.word	0x00000000
        /*02f0*/ 	.short	0x010a
        /*02f2*/ 	.byte	0x06
	.zero		1


	//   ....[3]....
        /*02f4*/ 	.word	0x0000abb0
        /*02f8*/ 	.word	0x000000ff
        /*02fc*/ 	.word	0x00000000
        /*0300*/ 	.short	0x010a
        /*0302*/ 	.byte	0x06
	.zero		1


	//   ....[4]....
        /*0304*/ 	.word	0x0000ac40
        /*0308*/ 	.word	0x000000ff
        /*030c*/ 	.word	0x00006000
        /*0310*/ 	.short	0x0108
        /*0312*/ 	.byte	0x09
	.zero		1


	//   ....[5]....
        /*0314*/ 	.word	0x0000ad20
        /*0318*/ 	.word	0x000000ff
        /*031c*/ 	.word	0x00006008
        /*0320*/ 	.short	0x0108
        /*0322*/ 	.byte	0x09
	.zero		1


	//   ....[6]....
        /*0324*/ 	.word	0x0000bb00
        /*0328*/ 	.word	0x000000ff
        /*032c*/ 	.word	0x00000000
        /*0330*/ 	.short	0x010a
        /*0332*/ 	.byte	0x06
	.zero		1


	//   ....[7]....
        /*0334*/ 	.word	0x0000bb30
        /*0338*/ 	.word	0x000000ff
        /*033c*/ 	.word	0x00000000
        /*0340*/ 	.short	0x010a
        /*0342*/ 	.byte	0x06
	.zero		1


	//----- nvinfo : EIATTR_NUM_MBARRIERS
	.align		4
.L_58:
        /*0344*/ 	.byte	0x03, 0x38
        /*0346*/ 	.short	0x0002


	//----- nvinfo : EIATTR_EXIT_INSTR_OFFSETS
	.align		4
        /*0348*/ 	.byte	0x04, 0x1c
        /*034a*/ 	.short	(.L_60 - .L_59)


	//   ....[0]....
.L_59:
        /*034c*/ 	.word	0x0000baf0


	//----- nvinfo : EIATTR_REQNTID
	.align		4
.L_60:
        /*0350*/ 	.byte	0x04, 0x10
        /*0352*/ 	.short	(.L_62 - .L_61)
.L_61:
        /*0354*/ 	.word	0x00000080
        /*0358*/ 	.word	0x00000001
        /*035c*/ 	.word	0x00000001


	//----- nvinfo : EIATTR_CRS_STACK_SIZE
	.align		4
.L_62:
        /*0360*/ 	.byte	0x04, 0x1e
        /*0362*/ 	.short	(.L_64 - .L_63)
.L_63:
        /*0364*/ 	.word	0x00000000


	//----- nvinfo : EIATTR_CBANK_PARAM_SIZE
	.align		4
.L_64:
        /*0368*/ 	.byte	0x03, 0x19
        /*036a*/ 	.short	0x0050


	//----- nvinfo : EIATTR_PARAM_CBANK
	.align		4
        /*036c*/ 	.byte	0x04, 0x0a
        /*036e*/ 	.short	(.L_66 - .L_65)
	.align		4
.L_65:
        /*0370*/ 	.word	index@(.nv.constant0.matmul_kernel)
        /*0374*/ 	.short	0x0380
        /*0376*/ 	.short	0x0050


	//----- nvinfo : EIATTR_SW_WAR
	.align		4
.L_66:
        /*0378*/ 	.byte	0x04, 0x36
        /*037a*/ 	.short	(.L_68 - .L_67)
.L_67:
        /*037c*/ 	.word	0x00000008
.L_68:


//--------------------- .nv.compat                --------------------------
	.section	.nv.compat,"",@"SHT_CUDA_COMPAT_INFO"
	.align	4
        /*0000*/ 	.byte	0x02, 0x02, 0x02, 0x00, 0x02, 0x05, 0x05, 0x00, 0x02, 0x03, 0x00, 0x00, 0x02, 0x06, 0x01, 0x00


//--------------------- .nv.callgraph             --------------------------
	.section	.nv.callgraph,"",@"SHT_CUDA_CALLGRAPH"
	.align	4
	.sectionentsize	8
	.align		4
        /*0000*/ 	.word	0x00000000
	.align		4
        /*0004*/ 	.word	0xffffffff
	.align		4
        /*0008*/ 	.word	0x00000000
	.align		4
        /*000c*/ 	.word	0xfffffffe
	.align		4
        /*0010*/ 	.word	0x00000000
	.align		4
        /*0014*/ 	.word	0xfffffffd
	.align		4
        /*0018*/ 	.word	0x00000000
	.align		4
        /*001c*/ 	.word	0xfffffffc


//--------------------- .text.matmul_kernel       --------------------------
	.section	.text.matmul_kernel,"ax",@progbits
	.align	128
        .global         matmul_kernel
        .type           matmul_kernel,@function
        .size           matmul_kernel,(.L_x_20 - matmul_kernel)
        .other          matmul_kernel,@"STO_CUDA_ENTRY STV_DEFAULT"
matmul_kernel:
.text.matmul_kernel:
[----:B------:R-:W0:Y:S01]  /*0000*/  LDC R1, c[0x0][0x37c] ;  /* 0x0000df00ff017b82 */ /* 0x000e220000000800 */
[----:B------:R-:W1:Y:S01]  /*0010*/  S2R R0, SR_TID.X ;  /* 0x0000000000007919 */ /* 0x000e620000002100 */
[----:B0-----:R-:W-:Y:S01]  /*0020*/  VIADD R1, R1, 0xffffffb8 ;  /* 0xffffffb801017836 */ /* 0x001fe20000000000 */
[----:B------:R-:W0:Y:S01]  /*0030*/  LDCU.64 UR20, c[0x0][0x358] ;  /* 0x00006b00ff1477ac */ /* 0x000e220008000a00 */
[----:B-1----:R-:W-:-:S13]  /*0040*/  ISETP.GE.U32.AND P0, PT, R0, 0x20, PT ;  /* 0x000000200000780c */ /* 0x002fda0003f06070 */
[----:B------:R-:W-:Y:S02]  /*0050*/  VOTEU.ANY UP0, P0 ;  /* 0x0000000000ff7886 */ /* 0x000fe40000000100 */
[----:B------:R-:W-:Y:S05]  /*0060*/  BRA.U UP0, `(.L_x_0) ;  /* 0x0000000100b47547 */ /* 0x000fea000b800000 */
[----:B------:R-:W1:Y:S01]  /*0070*/  S2UR UR6, SR_CgaCtaId ;  /* 0x00000000000679c3 */ /* 0x000e620000008800 */
[----:B------:R-:W-:Y:S01]  /*0080*/  NOP ;  /* 0x0000000000007918 */ /* 0x000fe20000000000 */
[----:B------:R-:W-:Y:S02]  /*0090*/  UMOV UR4, 0x40 ;  /* 0x0000004000047882 */ /* 0x000fe40000000000 */
[----:B-1----:R-:W-:-:S09]  /*00a0*/  ULEA UR4, UR6, UR4, 0x18 ;  /* 0x0000000406047291 */ /* 0x002fd2000f8ec0ff */
[----:B------:R-:W1:Y:S01]  /*00b0*/  LDS.U8 R0, [UR4] ;  /* 0x00000004ff007984 */ /* 0x000e620008000000 */
[----:B------:R-:W-:Y:S02]  /*00c0*/  UMOV UR4, 0x400 ;  /* 0x0000040000047882 */ /* 0x000fe40000000000 */
[----:B------:R-:W-:Y:S01]  /*00d0*/  ULEA UR4, UR6, UR4, 0x18 ;  /* 0x0000000406047291 */ /* 0x000fe2000f8ec0ff */
[----:B-1----:R-:W-:-:S13]  /*00e0*/  ISETP.NE.AND P0, PT, R0, RZ, PT ;  /* 0x000000ff0000720c */ /* 0x002fda0003f05270 */
[----:B------:R-:W-:Y:S05]  /*00f0*/  @P0 BRA `(.L_x_1) ;  /* 0x0000000000780947 */ /* 0x000fea0003800000 */
[----:B------:R-:W-:-:S13]  /*0100*/  ELECT P0, URZ, PT ;  /* 0x0000000000ff782f */ /* 0x000fda0003800000 */
[----:B------:R-:W-:Y:S05]  /*0110*/  @!P0 BRA `(.L_x_2) ;  /* 0x0000000000808947 */ /* 0x000fea0003800000 */
[----:B------:R-:W-:Y:S01]  /*0120*/  UMOV UR5, 0x1 ;  /* 0x0000000100057882 */ /* 0x000fe20000000000 */
[----:B------:R-:W-:-:S04]  /*0130*/  IMAD.MOV.U32 R4, RZ, RZ, 0x1 ;  /* 0x00000001ff047424 */ /* 0x000fc800078e00ff */
[----:B------:R-:W-:Y:S04]  /*0140*/  DEPBAR.LE SB1, 0x36 ;  /* 0x00009d800000791a */ /* 0x000fe80000000000 */
[----:B------:R-:W1:Y:S02]  /*0150*/  UTCATOMSWS.FIND_AND_SET.ALIGN UP1, UR5, UR5 ;  /* 0x00000005000575e3 */ /* 0x000e640008020800 */
[----:B-1----:R-:W-:-:S04]  /*0160*/  PLOP3.LUT P0, PT, PT, PT, UP1, 0x80, 0x8 ;  /* 0x000000000008781c */ /* 0x002fc80003f0f018 */
[----:B------:R-:W-:-:S04]  /*0170*/  SEL R0, RZ, 0xffffffff, !P0 ;  /* 0xffffffffff007807 */ /* 0x000fc80004000000 */
[----:B------:R-:W-:Y:S01]  /*0180*/  ISETP.NE.AND P0, PT, R0, RZ, PT ;  /* 0x000000ff0000720c */ /* 0x000fe20003f05270 */
[----:B------:R-:W-:-:S12]  /*0190*/  IMAD.U32 R0, RZ, RZ, UR5 ;  /* 0x00000005ff007e24 */ /* 0x000fd8000f8e00ff */
[----:B------:R-:W-:Y:S05]  /*01a0*/  @P0 BRA `(.L_x_3) ;  /* 0x0000000000240947 */ /* 0x000fea0003800000 */
.L_x_4:
[----:B------:R-:W-:Y:S05]  /*01b0*/  NANOSLEEP 0x64 ;  /* 0x000000640000795d */ /* 0x000fea0003800000 */
[----:B------:R-:W-:-:S05]  /*01c0*/  UMOV UR5, 0x1 ;  /* 0x0000000100057882 */ /* 0x000fca0000000000 */
[----:B------:R-:W-:Y:S04]  /*01d0*/  DEPBAR.LE SB1, 0x36 ;  /* 0x00009d800000791a */ /* 0x000fe80000000000 */
[----:B------:R-:W1:Y:S02]  /*01e0*/  UTCATOMSWS.FIND_AND_SET.ALIGN UP1, UR5, UR5 ;  /* 0x00000005000575e3 */ /* 0x000e640008020800 */
[----:B-1----:R-:W-:-:S04]  /*01f0*/  PLOP3.LUT P0, PT, PT, PT, UP1, 0x80, 0x8 ;  /* 0x000000000008781c */ /* 0x002fc80003f0f018 */
[----:B------:R-:W-:-:S04]  /*0200*/  SEL R0, RZ, 0xffffffff, !P0 ;  /* 0xffffffffff007807 */ /* 0x000fc80004000000 */
[----:B------:R-:W-:Y:S01]  /*0210*/  ISETP.NE.AND P0, PT, R0, RZ, PT ;  /* 0x000000ff0000720c */ /* 0x000fe20003f05270 */
[----:B------:R-:W-:-:S12]  /*0220*/  IMAD.U32 R0, RZ, RZ, UR5 ;  /* 0x00000005ff007e24 */ /* 0x000fd8000f8e00ff */
[----:B------:R-:W-:Y:S05]  /*0230*/  @!P0 BRA `(.L_x_4) ;  /* 0xfffffffc00dc8947 */ /* 0x000fea000383ffff */
.L_x_3:
[----:B------:R-:W-:Y:S01]  /*0240*/  VIADD R3, R0, 0x10 ;  /* 0x0000001000037836 */ /* 0x000fe20000000000 */
[----:B------:R-:W-:Y:S01]  /*0250*/  UMOV UR5, 0x50 ;  /* 0x0000005000057882 */ /* 0x000fe20000000000 */
[----:B------:R-:W-:Y:S01]  /*0260*/  SHF.L.U32 R2, R4, R0, RZ ;  /* 0x0000000004027219 */ /* 0x000fe200000006ff */
[----:B------:R-:W-:Y:S01]  /*0270*/  ULEA UR5, UR6, UR5, 0x18 ;  /* 0x0000000506057291 */ /* 0x000fe2000f8ec0ff */
[----:B------:R-:W-:Y:S01]  /*0280*/  IMAD.SHL.U32 R0, R0, 0x20, RZ ;  /* 0x0000002000007824 */ /* 0x000fe200078e00ff */
[----:B------:R-:W-:-:S04]  /*0290*/  SHF.L.U32 R3, R4, R3, RZ ;  /* 0x0000000304037219 */ /* 0x000fc800000006ff */
[----:B------:R-:W-:-:S05]  /*02a0*/  LOP3.LUT R2, R3, R2, RZ, 0xfc, !PT ;  /* 0x0000000203027212 */ /* 0x000fca00078efcff */
[----:B------:R1:W-:Y:S04]  /*02b0*/  ATOMS.OR RZ, [UR5], R2 ;  /* 0x00000002ffff798c */ /* 0x0003e8000b000005 */
[----:B------:R1:W-:Y:S01]  /*02c0*/  STS [UR4], R0 ;  /* 0x00000000ff007988 */ /* 0x0003e20008000804 */
[----:B------:R-:W-:Y:S05]  /*02d0*/  BRA `(.L_x_2) ;  /* 0x0000000000107947 */ /* 0x000fea0003800000 */
.L_x_1:
[----:B------:R-:W-:Y:S01]  /*02e0*/  IMAD.MOV.U32 R0, RZ, RZ, -0x1 ;  /* 0xffffffffff007424 */ /* 0x000fe200078e00ff */
[----:B------:R-:W-:-:S04]  /*02f0*/  MOV R2, 0x320 ;  /* 0x0000032000027802 */ /* 0x000fc80000000f00 */
[----:B------:R1:W-:Y:S03]  /*0300*/  STS [UR4], R0 ;  /* 0x00000000ff007988 */ /* 0x0003e60008000804 */
[----:B01----:R-:W-:Y:S05]  /*0310*/  CALL.REL.NOINC `($__internal_1_$__cuda_sm10x_tcgen05_guardrail_trap_phase_invalid_during_alloc) ;  /* 0x000000b8001c7944 */ /* 0x003fea0003c00000 */
.L_x_2:
[----:B------:R-:W-:Y:S05]  /*0320*/  WARPSYNC.ALL ;  /* 0x0000000000007948 */ /* 0x000fea0003800000 */
[----:B------:R-:W-:Y:S01]  /*0330*/  NOP ;  /* 0x0000000000007918 */ /* 0x000fe20000000000 */
.L_x_0:
[----:B------:R-:W2:Y:S08]  /*0340*/  LDC.64 R118, c[0x0][0x398] ;  /* 0x0000e600ff767b82 */ /* 0x000eb00000000a00 */
[----:B------:R-:W3:Y:S02]  /*0350*/  S2UR UR5, SR_CgaSize ;  /* 0x00000000000579c3 */ /* 0x000ee40000008a00 */
[----:B---3--:R-:W-:-:S12]  /*0360*/  UIMAD UR5, UR5, -0xa0, URZ ;  /* 0xffffff60050578a4 */ /* 0x008fd8000f8e02ff */
[----:B------:R-:W3:Y:S01]  /*0370*/  LDCU UR5, c[0x0][UR5+0x2b0] ;  /* 0x00005600050577ac */ /* 0x000ee20008000800 */
[----:B------:R-:W4:Y:S01]  /*0380*/  S2R R194, SR_TID.X ;  /* 0x0000000000c27919 */ /* 0x000f220000002100 */
[----:B------:R-:W-:Y:S01]  /*0390*/  PRMT R135, RZ, 0x7610, R135 ;  /* 0x00007610ff877816 */ /* 0x000fe20000000087 */
[----:B------:R-:W5:Y:S01]  /*03a0*/  LDCU.64 UR12, c[0x0][0x3a8] ;  /* 0x00007500ff0c77ac */ /* 0x000f620008000a00 */
[----:B------:R-:W1:Y:S01]  /*03b0*/  S2R R199, SR_CgaCtaId ;  /* 0x0000000000c77919 */ /* 0x000e620000008800 */
[----:B------:R-:W-:Y:S01]  /*03c0*/  PRMT R134, RZ, 0x7610, R134 ;  /* 0x00007610ff867816 */ /* 0x000fe20000000086 */
[----:B------:R-:W0:Y:S01]  /*03d0*/  S2UR UR4, SR_CTAID.X ;  /* 0x00000000000479c3 */ /* 0x000e220000002500 */
[----:B------:R-:W3:Y:S01]  /*03e0*/  LDCU UR22, c[0x0][0x3a0] ;  /* 0x00007400ff1677ac */ /* 0x000ee20008000800 */
[----:B------:R-:W0:Y:S01]  /*03f0*/  LDCU UR11, c[0x0][0x3a4] ;  /* 0x00007480ff0b77ac */ /* 0x000e220008000800 */
[----:B------:R-:W0:Y:S01]  /*0400*/  LDCU.128 UR16, c[0x0][0x380] ;  /* 0x00007000ff1077ac */ /* 0x000e220008000c00 */
[----:B-----5:R-:W-:-:S02]  /*0410*/  IMAD.U32 R13, RZ, RZ, UR12 ;  /* 0x0000000cff0d7e24 */ /* 0x020fc4000f8e00ff */
[----:B-12---:R-:W-:Y:S01]  /*0420*/  VIADD R0, R119, 0x3f ;  /* 0x0000003f77007836 */ /* 0x006fe20000000000 */
[----:B---3--:R-:W-:Y:S01]  /*0430*/  UIADD3 UR24, UPT, UPT, UR22, 0x7f, URZ ;  /* 0x0000007f16187890 */ /* 0x008fe2000fffe0ff */
[----:B------:R-:W-:-:S03]  /*0440*/  IMAD.U32 R15, RZ, RZ, UR12 ;  /* 0x0000000cff0f7e24 */ /* 0x000fc6000f8e00ff */
[----:B------:R-:W-:Y:S01]  /*0450*/  SHF.R.S32.HI R3, RZ, 0x1f, R0 ;  /* 0x0000001fff037819 */ /* 0x000fe20000011400 */
[----:B------:R-:W-:Y:S01]  /*0460*/  UISETP.GT.AND UP1, UPT, UR24, 0x7f, UPT ;  /* 0x0000007f1800788c */ /* 0x000fe2000bf24270 */
[----:B0-----:R-:W-:Y:S01]  /*0470*/  I2FP.F32.U32 R5, UR4 ;  /* 0x0000000400057c45 */ /* 0x001fe20008201000 */
[----:B------:R-:W0:Y:S01]  /*0480*/  S2UR UR4, SR_CgaCtaId ;  /* 0x00000000000479c3 */ /* 0x000e220000008800 */
[----:B------:R-:W-:Y:S02]  /*0490*/  LEA.HI R3, R3, R0, RZ, 0x6 ;  /* 0x0000000003037211 */ /* 0x000fe400078f30ff */
[----:B----4-:R-:W-:Y:S01]  /*04a0*/  SHF.R.U32.HI R105, RZ, 0x6, R194 ;  /* 0x00000006ff697819 */ /* 0x010fe200000116c2 */
[----:B------:R-:W-:Y:S01]  /*04b0*/  FMUL R5, R5, UR5 ;  /* 0x0000000505057c20 */ /* 0x000fe20008400000 */
[----:B------:R-:W-:Y:S01]  /*04c0*/  SHF.R.S32.HI R3, RZ, 0x6, R3 ;  /* 0x00000006ff037819 */ /* 0x000fe20000011403 */
[----:B------:R-:W-:Y:S01]  /*04d0*/  UMOV UR5, 0x1 ;  /* 0x0000000100057882 */ /* 0x000fe20000000000 */
[----:B------:R-:W-:-:S02]  /*04e0*/  SGXT.U32 R105, R105, 0x1 ;  /* 0x000000016969781a */ /* 0x000fc40000000000 */
[----:B------:R-:W-:Y:S01]  /*04f0*/  LOP3.LUT R238, R194, 0x7f, RZ, 0xc0, !PT ;  /* 0x0000007fc2ee7812 */ /* 0x000fe200078ec0ff */
[----:B------:R-:W-:Y:S01]  /*0500*/  IMAD.SHL.U32 R4, R3, 0x8, RZ ;  /* 0x0000000803047824 */ /* 0x000fe200078e00ff */
[----:B------:R-:W-:Y:S01]  /*0510*/  F2I.U32.TRUNC.NTZ R5, R5 ;  /* 0x0000000500057305 */ /* 0x000fe2000020f000 */
[----:B------:R-:W-:Y:S01]  /*0520*/  BAR.SYNC.DEFER_BLOCKING 0x0 ;  /* 0x0000000000007b1d */ /* 0x000fe20000010000 */
[----:B------:R-:W-:Y:S02]  /*0530*/  ISETP.NE.U32.AND P3, PT, R238, RZ, PT ;  /* 0x000000ffee00720c */ /* 0x000fe40003f65070 */
[----:B------:R-:W-:-:S04]  /*0540*/  IABS R7, R4 ;  /* 0x0000000400077213 */ /* 0x000fc80000000000 */
[----:B------:R-:W1:Y:S08]  /*0550*/  I2F.RP R0, R7 ;  /* 0x0000000700007306 */ /* 0x000e700000209400 */
[----:B-1----:R-:W1:Y:S02]  /*0560*/  MUFU.RCP R0, R0 ;  /* 0x0000000000007308 */ /* 0x002e640000001000 */
[----:B-1----:R-:W-:Y:S01]  /*0570*/  VIADD R2, R0, 0xffffffe ;  /* 0x0ffffffe00027836 */ /* 0x002fe20000000000 */
[----:B------:R-:W-:-:S05]  /*0580*/  IABS R0, R5 ;  /* 0x0000000500007213 */ /* 0x000fca0000000000 */
[----:B------:R1:W2:Y:S02]  /*0590*/  F2I.FTZ.U32.TRUNC.NTZ R3, R2 ;  /* 0x0000000200037305 */ /* 0x0002a4000021f000 */
[----:B-1----:R-:W-:Y:S02]  /*05a0*/  IMAD.MOV.U32 R2, RZ, RZ, RZ ;  /* 0x000000ffff027224 */ /* 0x002fe400078e00ff */
[----:B--2---:R-:W-:-:S04]  /*05b0*/  IMAD.MOV R6, RZ, RZ, -R3 ;  /* 0x000000ffff067224 */ /* 0x004fc800078e0a03 */
[----:B------:R-:W-:Y:S01]  /*05c0*/  IMAD R9, R6, R7, RZ ;  /* 0x0000000706097224 */ /* 0x000fe200078e02ff */
[----:B------:R-:W-:-:S03]  /*05d0*/  IABS R6, R4 ;  /* 0x0000000400067213 */ /* 0x000fc60000000000 */
[----:B------:R-:W-:-:S04]  /*05e0*/  IMAD.HI.U32 R3, R3, R9, R2 ;  /* 0x0000000903037227 */ /* 0x000fc800078e0002 */
[----:B------:R-:W-:Y:S02]  /*05f0*/  IMAD.MOV R2, RZ, RZ, -R6 ;  /* 0x000000ffff027224 */ /* 0x000fe400078e0a06 */
[----:B------:R-:W-:-:S04]  /*0600*/  IMAD.HI.U32 R3, R3, R0, RZ ;  /* 0x0000000003037227 */ /* 0x000fc800078e00ff */
[----:B------:R-:W-:-:S05]  /*0610*/  IMAD R0, R3, R2, R0 ;  /* 0x0000000203007224 */ /* 0x000fca00078e0200 */
[----:B------:R-:W-:-:S13]  /*0620*/  ISETP.GT.U32.AND P1, PT, R7, R0, PT ;  /* 0x000000000700720c */ /* 0x000fda0003f24070 */
[----:B------:R-:W-:Y:S02]  /*0630*/  @!P1 IMAD.IADD R0, R0, 0x1, -R7 ;  /* 0x0000000100009824 */ /* 0x000fe400078e0a07 */
[----:B------:R-:W-:Y:S01]  /*0640*/  @!P1 VIADD R3, R3, 0x1 ;  /* 0x0000000103039836 */ /* 0x000fe20000000000 */
[----:B------:R-:W-:Y:S02]  /*0650*/  ISETP.NE.AND P1, PT, R4, RZ, PT ;  /* 0x000000ff0400720c */ /* 0x000fe40003f25270 */
[----:B------:R-:W-:Y:S02]  /*0660*/  ISETP.GE.U32.AND P0, PT, R0, R7, PT ;  /* 0x000000070000720c */ /* 0x000fe40003f06070 */
[----:B------:R-:W-:-:S04]  /*0670*/  LOP3.LUT R0, R5, R4, RZ, 0x3c, !PT ;  /* 0x0000000405007212 */ /* 0x000fc800078e3cff */
[----:B------:R-:W-:Y:S01]  /*0680*/  ISETP.GE.AND P2, PT, R0, RZ, PT ;  /* 0x000000ff0000720c */ /* 0x000fe20003f46270 */
[----:B------:R-:W-:-:S06]  /*0690*/  VIADD R0, R118, 0x3f ;  /* 0x0000003f76007836 */ /* 0x000fcc0000000000 */
[----:B------:R-:W-:-:S04]  /*06a0*/  @P0 VIADD R3, R3, 0x1 ;  /* 0x0000000103030836 */ /* 0x000fc80000000000 */
[----:B------:R-:W-:Y:S01]  /*06b0*/  IMAD.MOV.U32 R2, RZ, RZ, R3 ;  /* 0x000000ffff027224 */ /* 0x000fe200078e0003 */
[----:B------:R-:W-:-:S03]  /*06c0*/  SHF.R.S32.HI R3, RZ, 0x1f, R0 ;  /* 0x0000001fff037819 */ /* 0x000fc60000011400 */
[----:B------:R-:W-:Y:S01]  /*06d0*/  @!P2 IMAD.MOV R2, RZ, RZ, -R2 ;  /* 0x000000ffff02a224 */ /* 0x000fe200078e0a02 */
[----:B------:R-:W-:Y:S02]  /*06e0*/  @!P1 LOP3.LUT R2, RZ, R4, RZ, 0x33, !PT ;  /* 0x00000004ff029212 */ /* 0x000fe400078e33ff */
[----:B------:R-:W-:-:S03]  /*06f0*/  LEA.HI R3, R3, R0, RZ, 0x6 ;  /* 0x0000000003037211 */ /* 0x000fc600078f30ff */
[----:B------:R-:W-:Y:S02]  /*0700*/  IMAD.SHL.U32 R6, R2, 0x8, RZ ;  /* 0x0000000802067824 */ /* 0x000fe400078e00ff */
[----:B------:R-:W-:-:S03]  /*0710*/  IMAD.MOV R2, RZ, RZ, -R2 ;  /* 0x000000ffff027224 */ /* 0x000fc600078e0a02 */
[----:B------:R-:W-:Y:S01]  /*0720*/  LEA.HI.SX32 R3, R3, -R6, 0x1a ;  /* 0x8000000603037211 */ /* 0x000fe200078fd2ff */
[----:B------:R-:W-:-:S03]  /*0730*/  IMAD R8, R4, R2, R5 ;  /* 0x0000000204087224 */ /* 0x000fc600078e0205 */
[----:B------:R-:W-:-:S04]  /*0740*/  VIMNMX R11, PT, PT, R3, 0x8, PT ;  /* 0x00000008030b7848 */ /* 0x000fc80003fe0100 */
[-C--:B------:R-:W-:Y:S02]  /*0750*/  IABS R7, R11.reuse ;  /* 0x0000000b00077213 */ /* 0x080fe40000000000 */
[----:B------:R-:W-:Y:S02]  /*0760*/  IABS R4, R11 ;  /* 0x0000000b00047213 */ /* 0x000fe40000000000 */
[----:B------:R-:W1:Y:S08]  /*0770*/  I2F.RP R0, R7 ;  /* 0x0000000700007306 */ /* 0x000e700000209400 */
[----:B-1----:R-:W1:Y:S02]  /*0780*/  MUFU.RCP R0, R0 ;  /* 0x0000000000007308 */ /* 0x002e640000001000 */
[----:B-1----:R-:W-:-:S02]  /*0790*/  VIADD R3, R0, 0xffffffe ;  /* 0x0ffffffe00037836 */ /* 0x002fc40000000000 */
[----:B------:R-:W-:-:S04]  /*07a0*/  IMAD.MOV R0, RZ, RZ, -R4 ;  /* 0x000000ffff007224 */ /* 0x000fc800078e0a04 */
[----:B------:R-:W1:Y:S02]  /*07b0*/  F2I.FTZ.U32.TRUNC.NTZ R3, R3 ;  /* 0x0000000300037305 */ /* 0x000e64000021f000 */
[----:B-1----:R-:W-:-:S04]  /*07c0*/  IMAD.MOV R9, RZ, RZ, -R3 ;  /* 0x000000ffff097224 */ /* 0x002fc800078e0a03 */
[----:B------:R-:W-:Y:S01]  /*07d0*/  IMAD.MOV.U32 R2, RZ, RZ, R9 ;  /* 0x000000ffff027224 */ /* 0x000fe200078e0009 */
[----:B------:R-:W-:-:S03]  /*07e0*/  IABS R9, R8 ;  /* 0x0000000800097213 */ /* 0x000fc60000000000 */
[----:B------:R-:W-:Y:S02]  /*07f0*/  IMAD R5, R2, R7, RZ ;  /* 0x0000000702057224 */ /* 0x000fe400078e02ff */
[----:B------:R-:W-:-:S04]  /*0800*/  IMAD.MOV.U32 R2, RZ, RZ, RZ ;  /* 0x000000ffff027224 */ /* 0x000fc800078e00ff */
[----:B------:R-:W-:Y:S01]  /*0810*/  IMAD.HI.U32 R2, R3, R5, R2 ;  /* 0x0000000503027227 */ /* 0x000fe200078e0002 */
[----:B------:R-:W-:-:S05]  /*0820*/  LOP3.LUT R5, R194, 0x3f, RZ, 0xc0, !PT ;  /* 0x0000003fc2057812 */ /* 0x000fca00078ec0ff */
[----:B------:R-:W-:Y:S01]  /*0830*/  IMAD.HI.U32 R136, R2, R9, RZ ;  /* 0x0000000902887227 */ /* 0x000fe200078e00ff */
[----:B------:R-:W-:-:S03]  /*0840*/  IABS R2, R118 ;  /* 0x0000007600027213 */ /* 0x000fc60000000000 */
[----:B------:R-:W-:Y:S02]  /*0850*/  IMAD R0, R136, R0, R9 ;  /* 0x0000000088007224 */ /* 0x000fe400078e0209 */
[----:B------:R-:W-:-:S03]  /*0860*/  IMAD.MOV.U32 R9, RZ, RZ, R2 ;  /* 0x000000ffff097224 */ /* 0x000fc600078e0002 */
[----:B------:R-:W-:Y:S01]  /*0870*/  ISETP.GT.U32.AND P1, PT, R7, R0, PT ;  /* 0x000000000700720c */ /* 0x000fe20003f24070 */
[----:B------:R-:W1:-:S12]  /*0880*/  I2F.RP R4, R9 ;  /* 0x0000000900047306 */ /* 0x000e580000209400 */
[----:B------:R-:W-:Y:S02]  /*0890*/  @!P1 IMAD.IADD R0, R0, 0x1, -R7 ;  /* 0x0000000100009824 */ /* 0x000fe400078e0a07 */
[----:B------:R-:W-:Y:S01]  /*08a0*/  @!P1 VIADD R136, R136, 0x1 ;  /* 0x0000000188889836 */ /* 0x000fe20000000000 */
[----:B------:R-:W-:Y:S01]  /*08b0*/  ISETP.NE.AND P1, PT, R11, RZ, PT ;  /* 0x000000ff0b00720c */ /* 0x000fe20003f25270 */
[----:B-1----:R-:W1:Y:S01]  /*08c0*/  MUFU.RCP R4, R4 ;  /* 0x0000000400047308 */ /* 0x002e620000001000 */
[----:B------:R-:W-:Y:S01]  /*08d0*/  ISETP.GE.U32.AND P0, PT, R0, R7, PT ;  /* 0x000000070000720c */ /* 0x000fe20003f06070 */
[----:B------:R-:W-:Y:S01]  /*08e0*/  IMAD.U32 R7, RZ, RZ, UR12 ;  /* 0x0000000cff077e24 */ /* 0x000fe2000f8e00ff */
[----:B------:R-:W-:-:S04]  /*08f0*/  LOP3.LUT R0, R8, R11, RZ, 0x3c, !PT ;  /* 0x0000000b08007212 */ /* 0x000fc800078e3cff */
[----:B------:R-:W-:-:S07]  /*0900*/  ISETP.GE.AND P2, PT, R0, RZ, PT ;  /* 0x000000ff0000720c */ /* 0x000fce0003f46270 */
[----:B------:R-:W-:Y:S02]  /*0910*/  @P0 VIADD R136, R136, 0x1 ;  /* 0x0000000188880836 */ /* 0x000fe40000000000 */
[----:B-1----:R-:W-:-:S04]  /*0920*/  VIADD R2, R4, 0xffffffe ;  /* 0x0ffffffe04027836 */ /* 0x002fc80000000000 */
[----:B------:R-:W-:Y:S01]  /*0930*/  @!P2 IMAD.MOV R136, RZ, RZ, -R136 ;  /* 0x000000ffff88a224 */ /* 0x000fe200078e0a88 */
[----:B------:R-:W-:Y:S01]  /*0940*/  @!P1 LOP3.LUT R136, RZ, R11, RZ, 0x33, !PT ;  /* 0x0000000bff889212 */ /* 0x000fe200078e33ff */
[----:B------:R1:W2:Y:S01]  /*0950*/  F2I.FTZ.U32.TRUNC.NTZ R3, R2 ;  /* 0x0000000200037305 */ /* 0x0002a2000021f000 */
[----:B------:R-:W-:-:S03]  /*0960*/  ISETP.NE.AND P1, PT, R118, RZ, PT ;  /* 0x000000ff7600720c */ /* 0x000fc60003f25270 */
[----:B------:R-:W-:-:S04]  /*0970*/  IMAD.MOV R0, RZ, RZ, -R136 ;  /* 0x000000ffff007224 */ /* 0x000fc800078e0a88 */
[----:B------:R-:W-:Y:S01]  /*0980*/  IMAD R0, R11, R0, R8 ;  /* 0x000000000b007224 */ /* 0x000fe200078e0208 */
[----:B------:R-:W-:Y:S01]  /*0990*/  LOP3.LUT R8, R105, 0x8, RZ, 0xfc, !PT ;  /* 0x0000000869087812 */ /* 0x000fe200078efcff */
[----:B-1----:R-:W-:Y:S02]  /*09a0*/  IMAD.MOV.U32 R2, RZ, RZ, RZ ;  /* 0x000000ffff027224 */ /* 0x002fe400078e00ff */
[----:B------:R-:W-:Y:S02]  /*09b0*/  IMAD.IADD R0, R6, 0x1, R0 ;  /* 0x0000000106007824 */ /* 0x000fe400078e0200 */
[----:B------:R-:W-:Y:S02]  /*09c0*/  IMAD.U32 R11, RZ, RZ, UR12 ;  /* 0x0000000cff0b7e24 */ /* 0x000fe4000f8e00ff */
[----:B------:R-:W-:Y:S01]  /*09d0*/  IMAD R10, R0, 0x40, R5 ;  /* 0x00000040000a7824 */ /* 0x000fe200078e0205 */
[----:B------:R-:W-:Y:S01]  /*09e0*/  MOV R0, 0x400 ;  /* 0x0000040000007802 */ /* 0x000fe20000000f00 */
[----:B--2---:R-:W-:-:S03]  /*09f0*/  IMAD.MOV R4, RZ, RZ, -R3 ;  /* 0x000000ffff047224 */ /* 0x004fc600078e0a03 */
[----:B------:R-:W-:Y:S01]  /*0a00*/  R2UR UR9, R0 ;  /* 0x00000000000972ca */ /* 0x000fe200000e0000 */
[----:B------:R-:W-:Y:S01]  /*0a10*/  IMAD R5, R4, R9, RZ ;  /* 0x0000000904057224 */ /* 0x000fe200078e02ff */
[----:B------:R-:W-:Y:S01]  /*0a20*/  IABS R4, R10 ;  /* 0x0000000a00047213 */ /* 0x000fe20000000000 */
[----:B------:R-:W-:Y:S01]  /*0a30*/  STL [R1+0x20], R10 ;  /* 0x0000200a01007387 */ /* 0x000fe20000100800 */
[----:B------:R-:W-:Y:S01]  /*0a40*/  ISETP.GE.AND P2, PT, R10, RZ, PT ;  /* 0x000000ff0a00720c */ /* 0x000fe20003f46270 */
[----:B------:R-:W-:-:S04]  /*0a50*/  IMAD.HI.U32 R2, R3, R5, R2 ;  /* 0x0000000503027227 */ /* 0x000fc800078e0002 */
[----:B------:R-:W-:Y:S01]  /*0a60*/  IMAD.MOV.U32 R0, RZ, RZ, R4 ;  /* 0x000000ffff007224 */ /* 0x000fe200078e0004 */
[----:B------:R-:W-:Y:S01]  /*0a70*/  SHF.R.U32.HI R4, RZ, 0x5, R194 ;  /* 0x00000005ff047819 */ /* 0x000fe200000116c2 */
[----:B------:R-:W-:Y:S02]  /*0a80*/  IMAD.U32 R5, RZ, RZ, UR12 ;  /* 0x0000000cff057e24 */ /* 0x000fe4000f8e00ff */
[----:B0-----:R-:W-:Y:S01]  /*0a90*/  ULEA UR9, UR4, UR9, 0x18 ;  /* 0x0000000904097291 */ /* 0x001fe2000f8ec0ff */
[----:B------:R-:W-:Y:S01]  /*0aa0*/  IMAD.HI.U32 R2, R2, R0, RZ ;  /* 0x0000000002027227 */ /* 0x000fe200078e00ff */
[----:B------:R-:W-:Y:S02]  /*0ab0*/  R2UR UR7, R4 ;  /* 0x00000000040772ca */ /* 0x000fe400000e0000 */
[----:B------:R-:W-:Y:S01]  /*0ac0*/  UIADD3 UR6, UPT, UPT, UR9, 0x6000, URZ ;  /* 0x0000600009067890 */ /* 0x000fe2000fffe0ff */
[----:B------:R-:W-:Y:S02]  /*0ad0*/  IMAD.MOV R2, RZ, RZ, -R2 ;  /* 0x000000ffff027224 */ /* 0x000fe400078e0a02 */
[----:B------:R-:W-:-:S02]  /*0ae0*/  IMAD R4, R105, UR12, RZ ;  /* 0x0000000c69047c24 */ /* 0x000fc4000f8e02ff */
[----:B------:R-:W0:Y:S01]  /*0af0*/  LDS R3, [UR9] ;  /* 0x00000009ff037984 */ /* 0x000e220008000800 */
[C---:B------:R-:W-:Y:S01]  /*0b00*/  IMAD R0, R9.reuse, R2, R0 ;  /* 0x0000000209007224 */ /* 0x040fe200078e0200 */
[----:B------:R-:W-:Y:S01]  /*0b10*/  SHF.R.U32.HI R2, RZ, 0x6, R194 ;  /* 0x00000006ff027819 */ /* 0x000fe200000116c2 */
[----:B------:R-:W-:Y:S03]  /*0b20*/  BAR.SYNC.DEFER_BLOCKING 0x0 ;  /* 0x0000000000007b1d */ /* 0x000fe60000010000 */
[----:B------:R-:W-:Y:S01]  /*0b30*/  ISETP.GT.U32.AND P0, PT, R9, R0, PT ;  /* 0x000000000900720c */ /* 0x000fe20003f04070 */
[----:B------:R-:W-:-:S04]  /*0b40*/  USHF.L.U32 UR4, UR7, 0x15, URZ ;  /* 0x0000001507047899 */ /* 0x000fc800080006ff */
[----:B------:R-:W-:-:S08]  /*0b50*/  ULOP3.LUT UR4, UR4, 0x600000, URZ, 0xc0, !UPT ;  /* 0x0060000004047892 */ /* 0x000fd0000f8ec0ff */
[----:B------:R-:W-:-:S05]  /*0b60*/  @!P0 IMAD.IADD R0, R0, 0x1, -R9 ;  /* 0x0000000100008824 */ /* 0x000fca00078e0a09 */
[----:B------:R-:W-:-:S13]  /*0b70*/  ISETP.GT.U32.AND P0, PT, R9, R0, PT ;  /* 0x000000000900720c */ /* 0x000fda0003f04070 */
[----:B------:R-:W-:Y:S01]  /*0b80*/  @!P0 IMAD.IADD R0, R0, 0x1, -R9 ;  /* 0x0000000100008824 */ /* 0x000fe200078e0a09 */
[----:B------:R-:W-:Y:S01]  /*0b90*/  PLOP3.LUT P0, PT, PT, PT, UP1, 0x80, 0x8 ;  /* 0x000000000008781c */ /* 0x000fe20003f0f018 */
[----:B------:R-:W-:Y:S01]  /*0ba0*/  IMAD.U32 R9, RZ, RZ, UR12 ;  /* 0x0000000cff097e24 */ /* 0x000fe2000f8e00ff */
[----:B0-----:R-:W-:Y:S01]  /*0bb0*/  R2UR UR8, R3 ;  /* 0x00000000030872ca */ /* 0x001fe200000e0000 */
[----:B------:R-:W-:Y:S02]  /*0bc0*/  IMAD.U32 R3, RZ, RZ, UR12 ;  /* 0x0000000cff037e24 */ /* 0x000fe4000f8e00ff */
[----:B------:R-:W-:Y:S01]  /*0bd0*/  IMAD.MOV.U32 R177, RZ, RZ, R0 ;  /* 0x000000ffffb17224 */ /* 0x000fe200078e0000 */
[----:B------:R-:W-:Y:S01]  /*0be0*/  SGXT.U32 R0, R2, 0x1 ;  /* 0x000000010200781a */ /* 0x000fe20000000000 */
[----:B------:R-:W-:Y:S02]  /*0bf0*/  IMAD R34, R3, 0x2, R4 ;  /* 0x0000000203227824 */ /* 0x000fe400078e0204 */
[----:B------:R-:W-:Y:S01]  /*0c00*/  @!P2 IMAD.MOV R177, RZ, RZ, -R177 ;  /* 0x000000ffffb1a224 */ /* 0x000fe200078e0ab1 */
[----:B------:R-:W-:Y:S01]  /*0c10*/  @!P1 LOP3.LUT R177, RZ, R118, RZ, 0x33, !PT ;  /* 0x00000076ffb19212 */ /* 0x000fe200078e33ff */
[----:B------:R-:W-:Y:S01]  /*0c20*/  IMAD R64, R5, 0x2, R34 ;  /* 0x0000000205407824 */ /* 0x000fe200078e0222 */
[----:B------:R-:W-:-:S02]  /*0c30*/  ISETP.LT.AND P0, PT, R0, UR22, P0 ;  /* 0x0000001600007c0c */ /* 0x000fc40008701270 */
[----:B------:R-:W-:Y:S01]  /*0c40*/  PLOP3.LUT P1, PT, PT, PT, UP1, 0x80, 0x8 ;  /* 0x000000000008781c */ /* 0x000fe20003f2f018 */
[----:B------:R-:W-:Y:S01]  /*0c50*/  IMAD R94, R7, 0x2, R64 ;  /* 0x00000002075e7824 */ /* 0x000fe200078e0240 */
[----:B------:R-:W-:-:S03]  /*0c60*/  UIADD3 UR10, UPT, UPT, UR8, UR4, URZ ;  /* 0x00000004080a7290 */ /* 0x000fc6000fffe0ff */
[----:B------:R-:W-:Y:S01]  /*0c70*/  IMAD R6, R9, 0x2, R94 ;  /* 0x0000000209067824 */ /* 0x000fe200078e025e */
[----:B------:R-:W-:Y:S08]  /*0c80*/  BRA.U UP0, `(.L_x_5) ;  /* 0x0000000100187547 */ /* 0x000ff0000b800000 */
[----:B------:R-:W-:Y:S01]  /*0c90*/  ELECT P2, URZ, PT ;  /* 0x0000000000ff782f */ /* 0x000fe20003840000 */
[----:B------:R-:W-:Y:S01]  /*0ca0*/  IMAD.MOV.U32 R0, RZ, RZ, 0x1 ;  /* 0x00000001ff007424 */ /* 0x000fe200078e00ff */
[----:B------:R-:W-:Y:S11]  /*0cb0*/  UVIRTCOUNT.DEALLOC.SMPOOL 0x80 ;  /* 0x000000800000784c */ /* 0x000ff60000000000 */
[----:B------:R-:W-:-:S04]  /*0cc0*/  @P2 MOV R2, 0x40 ;  /* 0x0000004000022802 */ /* 0x000fc80000000f00 */
[----:B------:R-:W-:-:S05]  /*0cd0*/  @P2 LEA R3, R199, R2, 0x18 ;  /* 0x00000002c7032211 */ /* 0x000fca00078ec0ff */
[----:B------:R0:W-:Y:S02]  /*0ce0*/  @P2 STS.U8 [R3], R0 ;  /* 0x0000000003002388 */ /* 0x0001e40000000000 */
.L_x_5:
[----:B------:R-:W-:Y:S01]  /*0cf0*/  STTM.16dp32bit_t0_t15.x16 tmem[UR10], RZ ;  /* 0x000000ff000079ed */ /* 0x000fe20008a0000a */
[----:B------:R-:W-:Y:S01]  /*0d00*/  STTM.16dp32bit_t16_t31.x16 tmem[UR10+0x10], RZ ;  /* 0x000010ff000079ed */ /* 0x000fe20008a2000a */
[----:B------:R-:W1:Y:S02]  /*0d10*/  FENCE.VIEW.ASYNC.T ;  /* 0x00000000000073c6 */ /* 0x000e640000000200 */
[----:B-1----:R-:W-:Y:S01]  /*0d20*/  VOTEU.ALL UP2, P3 ;  /* 0x0000000000ff7886 */ /* 0x002fe20001840000 */
[----:B------:R-:W-:Y:S01]  /*0d30*/  VOTEU.ALL UP3, P3 ;  /* 0x0000000000ff7886 */ /* 0x000fe20001860000 */
[----:B------:R-:W-:Y:S01]  /*0d40*/  IMAD R177, R177, UR11, RZ ;  /* 0x0000000bb1b17c24 */ /* 0x000fe2000f8e02ff */
[----:B------:R-:W-:Y:S01]  /*0d50*/  ISETP.LT.AND P1, PT, R8, UR22, P1 ;  /* 0x0000001608007c0c */ /* 0x000fe20008f21270 */
[----:B------:R-:W-:Y:S01]  /*0d60*/  IMAD R36, R11, 0x2, R6 ;  /* 0x000000020b247824 */ /* 0x000fe200078e0206 */
[----:B------:R-:W-:-:S04]  /*0d70*/  @!UP2 UIADD3 UR14, UPT, UPT, -UR5, 0x100000, URZ ;  /* 0x00100000050ea890 */ /* 0x000fc8000fffe1ff */
[----:B------:R-:W-:Y:S02]  /*0d80*/  @!UP2 USHF.L.U32 UR15, UR14, 0xb, URZ ;  /* 0x0000000b0e0fa899 */ /* 0x000fe400080006ff */
[----:B------:R-:W-:Y:S01]  /*0d90*/  @!UP2 USHF.L.U32 UR14, UR14, 0x1, URZ ;  /* 0x000000010e0ea899 */ /* 0x000fe200080006ff */
[----:B------:R-:W-:Y:S01]  /*0da0*/  BAR.SYNC.DEFER_BLOCKING 0x0 ;  /* 0x0000000000007b1d */ /* 0x000fe20000010000 */
[----:B------:R-:W-:Y:S01]  /*0db0*/  IADD3 R179, P2, PT, R177, UR16, RZ ;  /* 0x00000010b1b37c10 */ /* 0x000fe2000ff5e0ff */
[----:B------:R-:W-:-:S03]  /*0dc0*/  IMAD R66, R13, 0x2, R36 ;  /* 0x000000020d427824 */ /* 0x000fc600078e0224 */
[----:B------:R-:W-:Y:S01]  /*0dd0*/  LEA.HI.X.SX32 R177, R177, UR17, 0x1, P2 ;  /* 0x00000011b1b17c11 */ /* 0x000fe200090f0eff */
[----:B------:R-:W-:Y:S01]  /*0de0*/  IMAD R8, R5, 0x4, R66 ;  /* 0x0000000405087824 */ /* 0x000fe200078e0242 */
[-C--:B0-----:R-:W-:Y:S02]  /*0df0*/  IADD3 R0, P2, PT, R4, R179.reuse, RZ ;  /* 0x000000b304007210 */ /* 0x081fe40007f5e0ff */
[----:B------:R-:W-:Y:S02]  /*0e00*/  IADD3 R2, P4, PT, R6, R179, RZ ;  /* 0x000000b306027210 */ /* 0x000fe40007f9e0ff */
[-C--:B------:R-:W-:Y:S01]  /*0e10*/  LEA.HI.X.SX32 R3, R4, R177.reuse, 0x1, P2 ;  /* 0x000000b104037211 */ /* 0x080fe200010f0eff */
[----:B------:R-:W0:Y:S02]  /*0e20*/  FENCE.VIEW.ASYNC.S ;  /* 0x00000000000073c6 */ /* 0x000e240000000000 */
[----:B0-----:R-:W0:Y:S01]  /*0e30*/  @!UP3 SYNCS.EXCH.64 URZ, [UR6], UR14 ;  /* 0x0000000e06ffb5b2 */ /* 0x001e220008000100 */
[----:B------:R-:W-:Y:S01]  /*0e40*/  IMAD.U32 R5, RZ, RZ, UR12 ;  /* 0x0000000cff057e24 */ /* 0x000fe2000f8e00ff */
[----:B------:R-:W-:Y:S01]  /*0e50*/  LEA.HI.X.SX32 R4, R6, R177, 0x1, P4 ;  /* 0x000000b106047211 */ /* 0x000fe200020f0eff */
[----:B------:R-:W-:-:S02]  /*0e60*/  IMAD R40, R15, 0x2, R8 ;  /* 0x000000020f287824 */ /* 0x000fc400078e0208 */
[----:B------:R-:W-:Y:S02]  /*0e70*/  @P0 IMAD.MOV.U32 R6, RZ, RZ, R0 ;  /* 0x000000ffff060224 */ /* 0x000fe400078e0000 */
[----:B------:R-:W-:Y:S01]  /*0e80*/  @P0 IMAD.MOV.U32 R7, RZ, RZ, R3 ;  /* 0x000000ffff070224 */ /* 0x000fe200078e0003 */
[----:B0-----:R-:W-:Y:S01]  /*0e90*/  BAR.SYNC.DEFER_BLOCKING 0x0 ;  /* 0x0000000000007b1d */ /* 0x001fe20000010000 */
[----:B------:R-:W-:Y:S02]  /*0ea0*/  IMAD.U32 R95, RZ, RZ, UR12 ;  /* 0x0000000cff5f7e24 */ /* 0x000fe4000f8e00ff */
[----:B------:R-:W-:Y:S02]  /*0eb0*/  IMAD R70, R5, 0x2, R40 ;  /* 0x0000000205467824 */ /* 0x000fe400078e0228 */
[----:B------:R-:W-:Y:S02]  /*0ec0*/  IMAD.U32 R10, RZ, RZ, UR12 ;  /* 0x0000000cff0a7e24 */ /* 0x000fe4000f8e00ff */
[----:B------:R-:W-:Y:S01]  /*0ed0*/  IMAD R95, R95, 0x2, R70 ;  /* 0x000000025f5f7824 */ /* 0x000fe200078e0246 */
[----:B------:R-:W-:-:S03]  /*0ee0*/  LOP3.LUT R12, R105, 0x10, RZ, 0xfc, !PT ;  /* 0x00000010690c7812 */ /* 0x000fc600078efcff */
[----:B------:R-:W-:Y:S01]  /*0ef0*/  IMAD R10, R10, 0x2, R95 ;  /* 0x000000020a0a7824 */ /* 0x000fe200078e025f */
[----:B------:R-:W-:-:S03]  /*0f00*/  LOP3.LUT R9, R105, 0x18, RZ, 0xfc, !PT ;  /* 0x0000001869097812 */ /* 0x000fc600078efcff */
[----:B------:R-:W-:Y:S01]  /*0f10*/  IMAD R42, R5, 0x2, R10 ;  /* 0x00000002052a7824 */ /* 0x000fe200078e020a */
[----:B------:R0:W2:Y:S01]  /*0f20*/  @P0 LDG.E.U8 R135, desc[UR20][R6.64] ;  /* 0x0000001406870981 */ /* 0x0000a2000c1e1100 */
[----:B------:R-:W-:Y:S01]  /*0f30*/  PLOP3.LUT P0, PT, PT, PT, UP1, 0x80, 0x8 ;  /* 0x000000000008781c */ /* 0x000fe20003f0f018 */
[----:B0-----:R-:W-:Y:S02]  /*0f40*/  @P1 IMAD.MOV.U32 R6, RZ, RZ, R2 ;  /* 0x000000ffff061224 */ /* 0x001fe400078e0002 */
[----:B------:R-:W-:-:S05]  /*0f50*/  @P1 IMAD.MOV.U32 R7, RZ, RZ, R4 ;  /* 0x000000ffff071224 */ /* 0x000fca00078e0004 */
[----:B------:R0:W3:Y:S01]  /*0f60*/  @P1 LDG.E.U8 R134, desc[UR20][R6.64] ;  /* 0x0000001406861981 */ /* 0x0000e2000c1e1100 */
[----:B------:R-:W-:Y:S01]  /*0f70*/  PLOP3.LUT P1, PT, PT, PT, UP1, 0x80, 0x8 ;  /* 0x000000000008781c */ /* 0x000fe20003f2f018 */
[----:B------:R-:W-:Y:S01]  /*0f80*/  IMAD.U32 R13, RZ, RZ, UR12 ;  /* 0x0000000cff0d7e24 */ /* 0x000fe2000f8e00ff */
[----:B------:R-:W-:Y:S02]  /*0f90*/  ISETP.LT.AND P0, PT, R12, UR22, P0 ;  /* 0x000000160c007c0c */ /* 0x000fe40008701270 */
[----:B------:R-:W-:Y:S01]  /*0fa0*/  ISETP.LT.AND P1, PT, R9, UR22, P1 ;  /* 0x0000001609007c0c */ /* 0x000fe20008f21270 */
[----:B------:R-:W-:Y:S01]  /*0fb0*/  IMAD.U32 R9, RZ, RZ, UR12 ;  /* 0x0000000cff097e24 */ /* 0x000fe2000f8e00ff */
[-C--:B------:R-:W-:Y:S02]  /*0fc0*/  IADD3 R5, P2, PT, R8, R179.reuse, RZ ;  /* 0x000000b308057210 */ /* 0x080fe40007f5e0ff */
[----:B------:R-:W-:Y:S01]  /*0fd0*/  PRMT R137, RZ, 0x7610, R137 ;  /* 0x00007610ff897816 */ /* 0x000fe20000000089 */
[----:B0-----:R-:W-:Y:S01]  /*0fe0*/  IMAD.U32 R7, RZ, RZ, UR12 ;  /* 0x0000000cff077e24 */ /* 0x001fe2000f8e00ff */
[----:B------:R-:W-:-:S02]  /*0ff0*/  IADD3 R6, P4, PT, R10, R179, RZ ;  /* 0x000000b30a067210 */ /* 0x000fc40007f9e0ff */
[----:B------:R-:W-:Y:S01]  /*1000*/  PRMT R138, RZ, 0x7610, R138 ;  /* 0x00007610ff8a7816 */ /* 0x000fe2000000008a */
[----:B------:R-:W-:Y:S01]  /*1010*/  IMAD R68, R7, 0x2, R42 ;  /* 0x0000000207447824 */ /* 0x000fe200078e022a */
[-C--:B------:R-:W-:Y:S02]  /*1020*/  LEA.HI.X.SX32 R7, R8, R177.reuse, 0x1, P2 ;  /* 0x000000b108077211 */ /* 0x080fe400010f0eff */
[----:B------:R-:W-:Y:S01]  /*1030*/  LEA.HI.X.SX32 R8, R10, R177, 0x1, P4 ;  /* 0x000000b10a087211 */ /* 0x000fe200020f0eff */
[----:B------:R-:W-:Y:S02]  /*1040*/  IMAD R12, R9, 0x4, R68 ;  /* 0x00000004090c7824 */ /* 0x000fe400078e0244 */
[----:B------:R-:W-:Y:S02]  /*1050*/  @P0 IMAD.MOV.U32 R10, RZ, RZ, R5 ;  /* 0x000000ffff0a0224 */ /* 0x000fe400078e0005 */
[----:B------:R-:W-:Y:S02]  /*1060*/  IMAD R46, R13, 0x2, R12 ;  /* 0x000000020d2e7824 */ /* 0x000fe400078e020c */
[----:B------:R-:W-:-:S02]  /*1070*/  @P0 IMAD.MOV.U32 R11, RZ, RZ, R7 ;  /* 0x000000ffff0b0224 */ /* 0x000fc400078e0007 */
[----:B------:R-:W-:-:S03]  /*1080*/  IMAD R72, R9, 0x2, R46 ;  /* 0x0000000209487824 */ /* 0x000fc600078e022e */
[----:B------:R0:W4:Y:S01]  /*1090*/  @P0 LDG.E.U8 R137, desc[UR20][R10.64] ;  /* 0x000000140a890981 */ /* 0x000122000c1e1100 */
[----:B------:R-:W-:Y:S02]  /*10a0*/  IMAD R96, R13, 0x2, R72 ;  /* 0x000000020d607824 */ /* 0x000fe400078e0248 */
[----:B------:R-:W-:Y:S02]  /*10b0*/  IMAD.U32 R15, RZ, RZ, UR12 ;  /* 0x0000000cff0f7e24 */ /* 0x000fe4000f8e00ff */
[----:B------:R-:W-:Y:S02]  /*10c0*/  IMAD R14, R9, 0x2, R96 ;  /* 0x00000002090e7824 */ /* 0x000fe400078e0260 */
[----:B0-----:R-:W-:Y:S02]  /*10d0*/  @P1 IMAD.MOV.U32 R10, RZ, RZ, R6 ;  /* 0x000000ffff0a1224 */ /* 0x001fe400078e0006 */
[----:B------:R-:W-:Y:S01]  /*10e0*/  @P1 IMAD.MOV.U32 R11, RZ, RZ, R8 ;  /* 0x000000ffff0b1224 */ /* 0x000fe200078e0008 */
[----:B------:R-:W-:Y:S01]  /*10f0*/  LOP3.LUT R17, R105, 0x20, RZ, 0xfc, !PT ;  /* 0x0000002069117812 */ /* 0x000fe200078efcff */
[----:B------:R-:W-:Y:S01]  /*1100*/  IMAD R48, R15, 0x2, R14 ;  /* 0x000000020f307824 */ /* 0x000fe200078e020e */
[----:B------:R-:W-:-:S02]  /*1110*/  PLOP3.LUT P0, PT, PT, PT, UP1, 0x80, 0x8 ;  /* 0x000000000008781c */ /* 0x000fc40003f0f018 */
[----:B------:R0:W5:Y:S01]  /*1120*/  @P1 LDG.E.U8 R138, desc[UR20][R10.64] ;  /* 0x000000140a8a1981 */ /* 0x000162000c1e1100 */
[----:B------:R-:W-:Y:S02]  /*1130*/  LOP3.LUT R16, R105, 0x28, RZ, 0xfc, !PT ;  /* 0x0000002869107812 */ /* 0x000fe400078efcff */
[----:B------:R-:W-:Y:S02]  /*1140*/  PLOP3.LUT P1, PT, PT, PT, UP1, 0x80, 0x8 ;  /* 0x000000000008781c */ /* 0x000fe40003f2f018 */
[----:B------:R-:W-:Y:S01]  /*1150*/  ISETP.LT.AND P0, PT, R17, UR22, P0 ;  /* 0x0000001611007c0c */ /* 0x000fe20008701270 */
[----:B------:R-:W-:Y:S01]  /*1160*/  IMAD.U32 R17, RZ, RZ, UR12 ;  /* 0x0000000cff117e24 */ /* 0x000fe2000f8e00ff */
[----:B------:R-:W-:Y:S02]  /*1170*/  ISETP.LT.AND P1, PT, R16, UR22, P1 ;  /* 0x0000001610007c0c */ /* 0x000fe40008f21270 */
[-C--:B------:R-:W-:Y:S01]  /*1180*/  IADD3 R9, P2, PT, R12, R179.reuse, RZ ;  /* 0x000000b30c097210 */ /* 0x080fe20007f5e0ff */
[----:B0-----:R-:W-:Y:S01]  /*1190*/  IMAD.U32 R11, RZ, RZ, UR12 ;  /* 0x0000000cff0b7e24 */ /* 0x001fe2000f8e00ff */
[----:B------:R-:W-:-:S02]  /*11a0*/  IADD3 R10, P4, PT, R14, R179, RZ ;  /* 0x000000b30e0a7210 */ /* 0x000fc40007f9e0ff */
[----:B------:R-:W-:Y:S01]  /*11b0*/  PRMT R139, RZ, 0x7610, R139 ;  /* 0x00007610ff8b7816 */ /* 0x000fe2000000008b */
[----:B------:R-:W-:Y:S01]  /*11c0*/  IMAD R74, R11, 0x2, R48 ;  /* 0x000000020b4a7824 */ /* 0x000fe200078e0230 */
[-C--:B------:R-:W-:Y:S02]  /*11d0*/  LEA.HI.X.SX32 R11, R12, R177.reuse, 0x1, P2 ;  /* 0x000000b10c0b7211 */ /* 0x080fe400010f0eff */
[----:B------:R-:W-:Y:S01]  /*11e0*/  LEA.HI.X.SX32 R12, R14, R177, 0x1, P4 ;  /* 0x000000b10e0c7211 */ /* 0x000fe200020f0eff */
[----:B------:R-:W-:Y:S01]  /*11f0*/  IMAD R16, R13, 0x4, R74 ;  /* 0x000000040d107824 */ /* 0x000fe200078e024a */
[----:B------:R-:W-:Y:S01]  /*1200*/  PRMT R140, RZ, 0x7610, R140 ;  /* 0x00007610ff8c7816 */ /* 0x000fe2000000008c */
[----:B------:R-:W-:Y:S02]  /*1210*/  @P0 IMAD.MOV.U32 R14, RZ, RZ, R9 ;  /* 0x000000ffff0e0224 */ /* 0x000fe400078e0009 */
[----:B------:R-:W-:Y:S02]  /*1220*/  IMAD R50, R17, 0x2, R16 ;  /* 0x0000000211327824 */ /* 0x000fe400078e0210 */
[----:B------:R-:W-:-:S02]  /*1230*/  @P0 IMAD.MOV.U32 R15, RZ, RZ, R11 ;  /* 0x000000ffff0f0224 */ /* 0x000fc400078e000b */
[----:B------:R-:W-:-:S03]  /*1240*/  IMAD R76, R13, 0x2, R50 ;  /* 0x000000020d4c7824 */ /* 0x000fc600078e0232 */
[----:B------:R0:W2:Y:S01]  /*1250*/  @P0 LDG.E.U8 R139, desc[UR20][R14.64] ;  /* 0x000000140e8b0981 */ /* 0x0000a2000c1e1100 */
        /* <DEDUP_REMOVED lines=8> */
[----:B------:R0:W2:Y:S01]  /*12e0*/  @P1 LDG.E.U8 R140, desc[UR20][R14.64] ;  /* 0x000000140e8c1981 */ /* 0x0000a2000c1e1100 */
        /* <DEDUP_REMOVED lines=10> */
[-C--:B------:R-:W-:Y:S01]  /*1390*/  LEA.HI.X.SX32 R15, R16, R177.reuse, 0x1, P2 ;  /* 0x000000b1100f7211 */ /* 0x080fe200010f0eff */
[----:B------:R-:W-:Y:S01]  /*13a0*/  IMAD.U32 R101, RZ, RZ, UR12 ;  /* 0x0000000cff657e24 */ /* 0x000fe2000f8e00ff */
[----:B------:R-:W-:Y:S01]  /*13b0*/  LEA.HI.X.SX32 R16, R18, R177, 0x1, P4 ;  /* 0x000000b112107211 */ /* 0x000fe200020f0eff */
[----:B------:R-:W-:Y:S01]  /*13c0*/  IMAD R20, R17, 0x4, R78 ;  /* 0x0000000411147824 */ /* 0x000fe200078e024e */
[----:B------:R-:W-:Y:S01]  /*13d0*/  PRMT R142, RZ, 0x7610, R142 ;  /* 0x00007610ff8e7816 */ /* 0x000fe2000000008e */
[----:B------:R-:W-:Y:S02]  /*13e0*/  @P0 IMAD.MOV.U32 R18, RZ, RZ, R13 ;  /* 0x000000ffff120224 */ /* 0x000fe400078e000d */
[----:B------:R-:W-:Y:S02]  /*13f0*/  IMAD R54, R21, 0x2, R20 ;  /* 0x0000000215367824 */ /* 0x000fe400078e0214 */
[----:B------:R-:W-:-:S02]  /*1400*/  @P0 IMAD.MOV.U32 R19, RZ, RZ, R15 ;  /* 0x000000ffff130224 */ /* 0x000fc400078e000f */
[----:B------:R-:W-:Y:S02]  /*1410*/  IMAD R82, R17, 0x2, R54 ;  /* 0x0000000211527824 */ /* 0x000fe400078e0236 */
[----:B------:R-:W-:Y:S01]  /*1420*/  IMAD.U32 R22, RZ, RZ, UR12 ;  /* 0x0000000cff167e24 */ /* 0x000fe2000f8e00ff */
[----:B------:R0:W2:Y:S01]  /*1430*/  @P0 LDG.E.U8 R141, desc[UR20][R18.64] ;  /* 0x00000014128d0981 */ /* 0x0000a2000c1e1100 */
[----:B------:R-:W-:Y:S01]  /*1440*/  IMAD R101, R101, 0x2, R82 ;  /* 0x0000000265657824 */ /* 0x000fe200078e0252 */
[----:B------:R-:W-:-:S03]  /*1450*/  LOP3.LUT R24, R105, 0x40, RZ, 0xfc, !PT ;  /* 0x0000004069187812 */ /* 0x000fc600078efcff */
[----:B------:R-:W-:Y:S02]  /*1460*/  IMAD R22, R22, 0x2, R101 ;  /* 0x0000000216167824 */ /* 0x000fe400078e0265 */
[----:B0-----:R-:W-:Y:S02]  /*1470*/  @P1 IMAD.MOV.U32 R18, RZ, RZ, R14 ;  /* 0x000000ffff121224 */ /* 0x001fe400078e000e */
[----:B------:R-:W-:Y:S01]  /*1480*/  @P1 IMAD.MOV.U32 R19, RZ, RZ, R16 ;  /* 0x000000ffff131224 */ /* 0x000fe200078e0010 */
[----:B------:R-:W-:Y:S01]  /*1490*/  PLOP3.LUT P0, PT, PT, PT, UP1, 0x80, 0x8 ;  /* 0x000000000008781c */ /* 0x000fe20003f0f018 */
[----:B------:R-:W-:-:S03]  /*14a0*/  IMAD R56, R17, 0x2, R22 ;  /* 0x0000000211387824 */ /* 0x000fc600078e0216 */
[----:B------:R0:W2:Y:S01]  /*14b0*/  @P1 LDG.E.U8 R142, desc[UR20][R18.64] ;  /* 0x00000014128e1981 */ /* 0x0000a2000c1e1100 */
[----:B------:R-:W-:Y:S01]  /*14c0*/  ISETP.LT.AND P0, PT, R24, UR22, P0 ;  /* 0x0000001618007c0c */ /* 0x000fe20008701270 */
[----:B------:R-:W-:Y:S01]  /*14d0*/  IMAD.U32 R25, RZ, RZ, UR12 ;  /* 0x0000000cff197e24 */ /* 0x000fe2000f8e00ff */
[----:B------:R-:W-:Y:S02]  /*14e0*/  LOP3.LUT R23, R105, 0x48, RZ, 0xfc, !PT ;  /* 0x0000004869177812 */ /* 0x000fe400078efcff */
[----:B------:R-:W-:Y:S02]  /*14f0*/  PLOP3.LUT P1, PT, PT, PT, UP1, 0x80, 0x8 ;  /* 0x000000000008781c */ /* 0x000fe40003f2f018 */
[-C--:B------:R-:W-:Y:S02]  /*1500*/  IADD3 R17, P2, PT, R20, R179.reuse, RZ ;  /* 0x000000b314117210 */ /* 0x080fe40007f5e0ff */
[----:B------:R-:W-:Y:S01]  /*1510*/  ISETP.LT.AND P1, PT, R23, UR22, P1 ;  /* 0x0000001617007c0c */ /* 0x000fe20008f21270 */
        /* <DEDUP_REMOVED lines=17> */
[----:B------:R-:W-:Y:S02]  /*1630*/  @P1 IMAD.MOV.U32 R23, RZ, RZ, R20 ;  /* 0x000000ffff171224 */ /* 0x000fe400078e0014 */
[----:B------:R-:W-:-:S03]  /*1640*/  IMAD R60, R27, 0x2, R26 ;  /* 0x000000021b3c7824 */ /* 0x000fc600078e021a */
[----:B------:R0:W2:Y:S01]  /*1650*/  @P1 LDG.E.U8 R144, desc[UR20][R22.64] ;  /* 0x0000001416901981 */ /* 0x0000a2000c1e1100 */
[C---:B------:R-:W-:Y:S02]  /*1660*/  LOP3.LUT R29, R105.reuse, 0x50, RZ, 0xfc, !PT ;  /* 0x00000050691d7812 */ /* 0x040fe400078efcff */
[----:B------:R-:W-:Y:S02]  /*1670*/  PLOP3.LUT P0, PT, PT, PT, UP1, 0x80, 0x8 ;  /* 0x000000000008781c */ /* 0x000fe40003f0f018 */
[----:B------:R-:W-:Y:S02]  /*1680*/  LOP3.LUT R28, R105, 0x58, RZ, 0xfc, !PT ;  /* 0x00000058691c7812 */ /* 0x000fe400078efcff */
[----:B------:R-:W-:Y:S02]  /*1690*/  PLOP3.LUT P1, PT, PT, PT, UP1, 0x80, 0x8 ;  /* 0x000000000008781c */ /* 0x000fe40003f2f018 */
[----:B------:R-:W-:Y:S01]  /*16a0*/  ISETP.LT.AND P0, PT, R29, UR22, P0 ;  /* 0x000000161d007c0c */ /* 0x000fe20008701270 */
[----:B0-----:R-:W-:Y:S01]  /*16b0*/  IMAD.U32 R23, RZ, RZ, UR12 ;  /* 0x0000000cff177e24 */ /* 0x001fe2000f8e00ff */
[----:B------:R-:W-:Y:S01]  /*16c0*/  ISETP.LT.AND P1, PT, R28, UR22, P1 ;  /* 0x000000161c007c0c */ /* 0x000fe20008f21270 */
[----:B------:R-:W-:Y:S01]  /*16d0*/  IMAD.U32 R29, RZ, RZ, UR12 ;  /* 0x0000000cff1d7e24 */ /* 0x000fe2000f8e00ff */
[-C--:B------:R-:W-:Y:S01]  /*16e0*/  IADD3 R21, P2, PT, R24, R179.reuse, RZ ;  /* 0x000000b318157210 */ /* 0x080fe20007f5e0ff */
[----:B------:R-:W-:Y:S01]  /*16f0*/  IMAD R88, R23, 0x2, R60 ;  /* 0x0000000217587824 */ /* 0x000fe200078e023c */
[----:B------:R-:W-:-:S02]  /*1700*/  IADD3 R22, P4, PT, R26, R179, RZ ;  /* 0x000000b31a167210 */ /* 0x000fc40007f9e0ff */
[-C--:B------:R-:W-:Y:S01]  /*1710*/  LEA.HI.X.SX32 R23, R24, R177.reuse, 0x1, P2 ;  /* 0x000000b118177211 */ /* 0x080fe200010f0eff */
[----:B------:R-:W-:Y:S01]  /*1720*/  IMAD R28, R25, 0x4, R88 ;  /* 0x00000004191c7824 */ /* 0x000fe200078e0258 */
[----:B------:R-:W-:Y:S02]  /*1730*/  PRMT R145, RZ, 0x7610, R145 ;  /* 0x00007610ff917816 */ /* 0x000fe40000000091 */
[----:B------:R-:W-:Y:S01]  /*1740*/  LEA.HI.X.SX32 R24, R26, R177, 0x1, P4 ;  /* 0x000000b11a187211 */ /* 0x000fe200020f0eff */
[----:B------:R-:W-:Y:S01]  /*1750*/  IMAD R62, R29, 0x2, R28 ;  /* 0x000000021d3e7824 */ /* 0x000fe200078e021c */
[----:B------:R-:W-:Y:S01]  /*1760*/  PRMT R146, RZ, 0x7610, R146 ;  /* 0x00007610ff927816 */ /* 0x000fe20000000092 */
[----:B------:R-:W-:Y:S02]  /*1770*/  @P0 IMAD.MOV.U32 R26, RZ, RZ, R21 ;  /* 0x000000ffff1a0224 */ /* 0x000fe400078e0015 */
[----:B------:R-:W-:Y:S02]  /*1780*/  IMAD R86, R25, 0x2, R62 ;  /* 0x0000000219567824 */ /* 0x000fe400078e023e */
[----:B------:R-:W-:-:S02]  /*1790*/  @P0 IMAD.MOV.U32 R27, RZ, RZ, R23 ;  /* 0x000000ffff1b0224 */ /* 0x000fc400078e0017 */
[----:B------:R-:W-:Y:S01]  /*17a0*/  IMAD R104, R29, 0x2, R86 ;  /* 0x000000021d687824 */ /* 0x000fe200078e0256 */
[----:B------:R-:W-:Y:S01]  /*17b0*/  LOP3.LUT R37, R105, 0x60, RZ, 0xfc, !PT ;  /* 0x0000006069257812 */ /* 0x000fe200078efcff */
[----:B------:R-:W-:Y:S01]  /*17c0*/  IMAD.U32 R31, RZ, RZ, UR12 ;  /* 0x0000000cff1f7e24 */ /* 0x000fe2000f8e00ff */
[----:B------:R0:W2:Y:S01]  /*17d0*/  @P0 LDG.E.U8 R145, desc[UR20][R26.64] ;  /* 0x000000141a910981 */ /* 0x0000a2000c1e1100 */
[----:B------:R-:W-:Y:S01]  /*17e0*/  IMAD R30, R25, 0x2, R104 ;  /* 0x00000002191e7824 */ /* 0x000fe200078e0268 */
[----:B------:R-:W-:-:S03]  /*17f0*/  PLOP3.LUT P0, PT, PT, PT, UP1, 0x80, 0x8 ;  /* 0x000000000008781c */ /* 0x000fc60003f0f018 */
[----:B------:R-:W-:Y:S01]  /*1800*/  IMAD R100, R29, 0x2, R30 ;  /* 0x000000021d647824 */ /* 0x000fe200078e021e */
[----:B------:R-:W-:Y:S01]  /*1810*/  LOP3.LUT R32, R105, 0x70, RZ, 0xfc, !PT ;  /* 0x0000007069207812 */ /* 0x000fe200078efcff */
[----:B------:R-:W-:Y:S01]  /*1820*/  IMAD.U32 R33, RZ, RZ, UR12 ;  /* 0x0000000cff217e24 */ /* 0x000fe2000f8e00ff */
[----:B------:R-:W-:Y:S01]  /*1830*/  PLOP3.LUT P2, PT, PT, PT, UP1, 0x80, 0x8 ;  /* 0x000000000008781c */ /* 0x000fe20003f4f018 */
[----:B0-----:R-:W-:Y:S02]  /*1840*/  @P1 IMAD.MOV.U32 R26, RZ, RZ, R22 ;  /* 0x000000ffff1a1224 */ /* 0x001fe400078e0016 */
[----:B------:R-:W-:Y:S01]  /*1850*/  @P1 IMAD.MOV.U32 R27, RZ, RZ, R24 ;  /* 0x000000ffff1b1224 */ /* 0x000fe200078e0018 */
[----:B------:R-:W-:Y:S01]  /*1860*/  ISETP.LT.AND P0, PT, R37, UR22, P0 ;  /* 0x0000001625007c0c */ /* 0x000fe20008701270 */
[----:B------:R-:W-:Y:S01]  /*1870*/  IMAD R90, R31, 0x2, R100 ;  /* 0x000000021f5a7824 */ /* 0x000fe200078e0264 */
[----:B------:R-:W-:Y:S02]  /*1880*/  LOP3.LUT R35, R105, 0x68, RZ, 0xfc, !PT ;  /* 0x0000006869237812 */ /* 0x000fe400078efcff */
[----:B------:R0:W2:Y:S01]  /*1890*/  @P1 LDG.E.U8 R146, desc[UR20][R26.64] ;  /* 0x000000141a921981 */ /* 0x0000a2000c1e1100 */
[----:B------:R-:W-:-:S02]  /*18a0*/  PLOP3.LUT P1, PT, PT, PT, UP1, 0x80, 0x8 ;  /* 0x000000000008781c */ /* 0x000fc40003f2f018 */
[----:B------:R-:W-:Y:S01]  /*18b0*/  ISETP.LT.AND P2, PT, R32, UR22, P2 ;  /* 0x0000001620007c0c */ /* 0x000fe20009741270 */
[----:B------:R-:W-:Y:S01]  /*18c0*/  IMAD R32, R33, 0x4, R90 ;  /* 0x0000000421207824 */ /* 0x000fe200078e025a */
[C---:B------:R-:W-:Y:S02]  /*18d0*/  IADD3 R25, P4, PT, R28.reuse, R179, RZ ;  /* 0x000000b31c197210 */ /* 0x040fe40007f9e0ff */
[----:B------:R-:W-:Y:S01]  /*18e0*/  ISETP.LT.AND P1, PT, R35, UR22, P1 ;  /* 0x0000001623007c0c */ /* 0x000fe20008f21270 */
[----:B------:R-:W-:Y:S01]  /*18f0*/  IMAD R106, R31, 0x2, R32 ;  /* 0x000000021f6a7824 */ /* 0x000fe200078e0220 */
[----:B------:R-:W-:Y:S02]  /*1900*/  LEA.HI.X.SX32 R28, R28, R177, 0x1, P4 ;  /* 0x000000b11c1c7211 */ /* 0x000fe400020f0eff */
[-C--:B0-----:R-:W-:Y:S02]  /*1910*/  IADD3 R26, P5, PT, R30, R179.reuse, RZ ;  /* 0x000000b31e1a7210 */ /* 0x081fe40007fbe0ff */
[----:B------:R-:W-:Y:S01]  /*1920*/  IADD3 R27, P6, PT, R32, R179, RZ ;  /* 0x000000b3201b7210 */ /* 0x000fe20007fde0ff */
[----:B------:R-:W-:Y:S01]  /*1930*/  @P0 IMAD.MOV.U32 R33, RZ, RZ, R28 ;  /* 0x000000ffff210224 */ /* 0x000fe200078e001c */
[----:B------:R-:W-:-:S02]  /*1940*/  LEA.HI.X.SX32 R29, R30, R177, 0x1, P5 ;  /* 0x000000b11e1d7211 */ /* 0x000fc400028f0eff */
[----:B------:R-:W-:Y:S02]  /*1950*/  PRMT R147, RZ, 0x7610, R147 ;  /* 0x00007610ff937816 */ /* 0x000fe40000000093 */
[----:B------:R-:W-:Y:S01]  /*1960*/  LEA.HI.X.SX32 R30, R32, R177, 0x1, P6 ;  /* 0x000000b1201e7211 */ /* 0x000fe200030f0eff */
[----:B------:R-:W-:Y:S01]  /*1970*/  @P0 IMAD.MOV.U32 R32, RZ, RZ, R25 ;  /* 0x000000ffff200224 */ /* 0x000fe200078e0019 */
[----:B------:R-:W-:Y:S01]  /*1980*/  PRMT R148, RZ, 0x7610, R148 ;  /* 0x00007610ff947816 */ /* 0x000fe20000000094 */
[----:B------:R-:W-:Y:S01]  /*1990*/  IMAD.U32 R155, RZ, RZ, UR12 ;  /* 0x0000000cff9b7e24 */ /* 0x000fe2000f8e00ff */
[----:B------:R-:W-:Y:S02]  /*19a0*/  PRMT R149, RZ, 0x7610, R149 ;  /* 0x00007610ff957816 */ /* 0x000fe40000000095 */
[----:B------:R0:W2:Y:S01]  /*19b0*/  @P0 LDG.E.U8 R147, desc[UR20][R32.64] ;  /* 0x0000001420930981 */ /* 0x0000a2000c1e1100 */
[----:B------:R-:W-:Y:S01]  /*19c0*/  IMAD R92, R31, 0x2, R106 ;  /* 0x000000021f5c7824 */ /* 0x000fe200078e026a */
[----:B------:R-:W-:Y:S01]  /*19d0*/  LOP3.LUT R37, R105, 0x78, RZ, 0xfc, !PT ;  /* 0x0000007869257812 */ /* 0x000fe200078efcff */
[----:B------:R-:W-:-:S02]  /*19e0*/  IMAD.U32 R158, RZ, RZ, UR12 ;  /* 0x0000000cff9e7e24 */ /* 0x000fc4000f8e00ff */
[----:B------:R-:W-:Y:S02]  /*19f0*/  IMAD R155, R155, 0x2, R92 ;  /* 0x000000029b9b7824 */ /* 0x000fe400078e025c */
[----:B0-----:R-:W-:Y:S02]  /*1a00*/  @P1 IMAD.MOV.U32 R32, RZ, RZ, R26 ;  /* 0x000000ffff201224 */ /* 0x001fe400078e001a */
[----:B------:R-:W-:-:S05]  /*1a10*/  @P1 IMAD.MOV.U32 R33, RZ, RZ, R29 ;  /* 0x000000ffff211224 */ /* 0x000fca00078e001d */
[----:B------:R0:W2:Y:S01]  /*1a20*/  @P1 LDG.E.U8 R148, desc[UR20][R32.64] ;  /* 0x0000001420941981 */ /* 0x0000a2000c1e1100 */
[----:B------:R-:W-:Y:S01]  /*1a30*/  PLOP3.LUT P1, PT, PT, PT, UP1, 0x80, 0x8 ;  /* 0x000000000008781c */ /* 0x000fe20003f2f018 */
[----:B------:R-:W-:Y:S01]  /*1a40*/  IMAD R158, R158, 0x2, R155 ;  /* 0x000000029e9e7824 */ /* 0x000fe200078e029b */
[----:B------:R-:W-:Y:S02]  /*1a50*/  LOP3.LUT R35, R105, 0x2, RZ, 0xfc, !PT ;  /* 0x0000000269237812 */ /* 0x000fe400078efcff */
[----:B------:R-:W-:Y:S02]  /*1a60*/  ISETP.LT.AND P1, PT, R37, UR22, P1 ;  /* 0x0000001625007c0c */ /* 0x000fe40008f21270 */
[----:B------:R-:W-:Y:S02]  /*1a70*/  PLOP3.LUT P0, PT, PT, PT, UP1, 0x80, 0x8 ;  /* 0x000000000008781c */ /* 0x000fe40003f0f018 */
[----:B------:R-:W-:Y:S01]  /*1a80*/  IADD3 R165, P4, PT, R158, R179, RZ ;  /* 0x000000b39ea57210 */ /* 0x000fe20007f9e0ff */
[----:B0-----:R-:W-:-:S02]  /*1a90*/  @P2 IMAD.MOV.U32 R32, RZ, RZ, R27 ;  /* 0x000000ffff202224 */ /* 0x001fc400078e001b */
[----:B------:R-:W-:Y:S01]  /*1aa0*/  @P2 IMAD.MOV.U32 R33, RZ, RZ, R30 ;  /* 0x000000ffff212224 */ /* 0x000fe200078e001e */
[----:B------:R-:W-:Y:S01]  /*1ab0*/  ISETP.LT.AND P0, PT, R35, UR22, P0 ;  /* 0x0000001623007c0c */ /* 0x000fe20008701270 */
[----:B------:R-:W-:Y:S01]  /*1ac0*/  IMAD R108, R31, 0x2, R158 ;  /* 0x000000021f6c7824 */ /* 0x000fe200078e029e */
[----:B------:R-:W-:Y:S02]  /*1ad0*/  LEA.HI.X.SX32 R158, R158, R177, 0x1, P4 ;  /* 0x000000b19e9e7211 */ /* 0x000fe400020f0eff */
[----:B------:R0:W2:Y:S01]  /*1ae0*/  @P2 LDG.E.U8 R149, desc[UR20][R32.64] ;  /* 0x0000001420952981 */ /* 0x0000a2000c1e1100 */
[----:B------:R-:W-:Y:S01]  /*1af0*/  PLOP3.LUT P2, PT, PT, PT, UP1, 0x80, 0x8 ;  /* 0x000000000008781c */ /* 0x000fe20003f4f018 */
[----:B------:R-:W-:Y:S01]  /*1b00*/  @P1 IMAD.MOV.U32 R38, RZ, RZ, R165 ;  /* 0x000000ffff261224 */ /* 0x000fe200078e00a5 */
[----:B------:R-:W-:Y:S01]  /*1b10*/  IADD3 R31, P5, PT, R34, R179, RZ ;  /* 0x000000b3221f7210 */ /* 0x000fe20007fbe0ff */
[----:B------:R-:W-:Y:S01]  /*1b20*/  @P1 IMAD.MOV.U32 R39, RZ, RZ, R158 ;  /* 0x000000ffff271224 */ /* 0x000fe200078e009e */
[----:B------:R-:W-:-:S02]  /*1b30*/  PRMT R150, RZ, 0x7610, R150 ;  /* 0x00007610ff967816 */ /* 0x000fc40000000096 */
[----:B------:R-:W-:Y:S02]  /*1b40*/  PLOP3.LUT P4, PT, PT, PT, UP1, 0x80, 0x8 ;  /* 0x000000000008781c */ /* 0x000fe40003f8f018 */
[----:B------:R-:W-:Y:S02]  /*1b50*/  PRMT R191, RZ, 0x7610, R191 ;  /* 0x00007610ffbf7816 */ /* 0x000fe400000000bf */
[C---:B0-----:R-:W-:Y:S01]  /*1b60*/  LOP3.LUT R32, R105.reuse, 0xa, RZ, 0xfc, !PT ;  /* 0x0000000a69207812 */ /* 0x041fe200078efcff */
[----:B------:R0:W2:Y:S01]  /*1b70*/  @P1 LDG.E.U8 R150, desc[UR20][R38.64] ;  /* 0x0000001426961981 */ /* 0x0000a2000c1e1100 */
[----:B------:R-:W-:Y:S02]  /*1b80*/  LOP3.LUT R33, R105, 0x12, RZ, 0xfc, !PT ;  /* 0x0000001269217812 */ /* 0x000fe400078efcff */
[----:B------:R-:W-:Y:S02]  /*1b90*/  ISETP.LT.AND P2, PT, R32, UR22, P2 ;  /* 0x0000001620007c0c */ /* 0x000fe40009741270 */
[----:B------:R-:W-:-:S02]  /*1ba0*/  LEA.HI.X.SX32 R32, R34, R177, 0x1, P5 ;  /* 0x000000b122207211 */ /* 0x000fc400028f0eff */
[----:B------:R-:W-:Y:S01]  /*1bb0*/  ISETP.LT.AND P1, PT, R33, UR22, P4 ;  /* 0x0000001621007c0c */ /* 0x000fe2000a721270 */
[----:B0-----:R-:W-:Y:S02]  /*1bc0*/  @P0 IMAD.MOV.U32 R38, RZ, RZ, R31 ;  /* 0x000000ffff260224 */ /* 0x001fe400078e001f */
[----:B------:R-:W-:Y:S01]  /*1bd0*/  @P0 IMAD.MOV.U32 R39, RZ, RZ, R32 ;  /* 0x000000ffff270224 */ /* 0x000fe200078e0020 */
[----:B------:R-:W-:-:S04]  /*1be0*/  IADD3 R33, P4, PT, R36, R179, RZ ;  /* 0x000000b324217210 */ /* 0x000fc80007f9e0ff */
[----:B------:R0:W2:Y:S01]  /*1bf0*/  @P0 LDG.E.U8 R191, desc[UR20][R38.64] ;  /* 0x0000001426bf0981 */ /* 0x0000a2000c1e1100 */
[----:B------:R-:W-:Y:S02]  /*1c00*/  IADD3 R34, P0, PT, R40, R179, RZ ;  /* 0x000000b328227210 */ /* 0x000fe40007f1e0ff */
[-C--:B------:R-:W-:Y:S02]  /*1c10*/  LEA.HI.X.SX32 R35, R36, R177.reuse, 0x1, P4 ;  /* 0x000000b124237211 */ /* 0x080fe400020f0eff */
[----:B------:R-:W-:Y:S01]  /*1c20*/  LEA.HI.X.SX32 R36, R40, R177, 0x1, P0 ;  /* 0x000000b128247211 */ /* 0x000fe200000f0eff */
[----:B------:R-:W-:Y:S01]  /*1c30*/  @P1 IMAD.MOV.U32 R40, RZ, RZ, R34 ;  /* 0x000000ffff281224 */ /* 0x000fe200078e0022 */
[----:B------:R-:W-:-:S03]  /*1c40*/  PRMT R189, RZ, 0x7610, R189 ;  /* 0x00007610ffbd7816 */ /* 0x000fc600000000bd */
[----:B------:R-:W-:Y:S01]  /*1c50*/  @P1 IMAD.MOV.U32 R41, RZ, RZ, R36 ;  /* 0x000000ffff291224 */ /* 0x000fe200078e0024 */
[----:B------:R-:W-:Y:S02]  /*1c60*/  LOP3.LUT R37, R105, 0x1a, RZ, 0xfc, !PT ;  /* 0x0000001a69257812 */ /* 0x000fe400078efcff */
[----:B------:R-:W-:Y:S02]  /*1c70*/  PLOP3.LUT P0, PT, PT, PT, UP1, 0x80, 0x8 ;  /* 0x000000000008781c */ /* 0x000fe40003f0f018 */
[----:B------:R1:W2:Y:S01]  /*1c80*/  @P1 LDG.E.U8 R189, desc[UR20][R40.64] ;  /* 0x0000001428bd1981 */ /* 0x0002a2000c1e1100 */
[----:B------:R-:W-:Y:S02]  /*1c90*/  PRMT R190, RZ, 0x7610, R190 ;  /* 0x00007610ffbe7816 */ /* 0x000fe400000000be */
[----:B------:R-:W-:Y:S01]  /*1ca0*/  ISETP.LT.AND P1, PT, R37, UR22, P0 ;  /* 0x0000001625007c0c */ /* 0x000fe20008721270 */
[----:B0-----:R-:W-:Y:S02]  /*1cb0*/  @P2 IMAD.MOV.U32 R38, RZ, RZ, R33 ;  /* 0x000000ffff262224 */ /* 0x001fe400078e0021 */
[----:B------:R-:W-:Y:S01]  /*1cc0*/  @P2 IMAD.MOV.U32 R39, RZ, RZ, R35 ;  /* 0x000000ffff272224 */ /* 0x000fe200078e0023 */
[----:B------:R-:W-:-:S02]  /*1cd0*/  IADD3 R37, P4, PT, R42, R179, RZ ;  /* 0x000000b32a257210 */ /* 0x000fc40007f9e0ff */
[----:B------:R-:W-:Y:S02]  /*1ce0*/  PLOP3.LUT P0, PT, PT, PT, UP1, 0x80, 0x8 ;  /* 0x000000000008781c */ /* 0x000fe40003f0f018 */
[----:B------:R0:W2:Y:S01]  /*1cf0*/  @P2 LDG.E.U8 R190, desc[UR20][R38.64] ;  /* 0x0000001426be2981 */ /* 0x0000a2000c1e1100 */
[C---:B-1----:R-:W-:Y:S02]  /*1d00*/  LOP3.LUT R41, R105.reuse, 0x22, RZ, 0xfc, !PT ;  /* 0x0000002269297812 */ /* 0x042fe400078efcff */
[----:B------:R-:W-:Y:S02]  /*1d10*/  PLOP3.LUT P2, PT, PT, PT, UP1, 0x80, 0x8 ;  /* 0x000000000008781c */ /* 0x000fe40003f4f018 */
[----:B------:R-:W-:Y:S02]  /*1d20*/  PRMT R124, RZ, 0x7610, R124 ;  /* 0x00007610ff7c7816 */ /* 0x000fe4000000007c */
[----:B0-----:R-:W-:Y:S02]  /*1d30*/  LEA.HI.X.SX32 R38, R42, R177, 0x1, P4 ;  /* 0x000000b12a267211 */ /* 0x001fe400020f0eff */
[----:B------:R-:W-:Y:S01]  /*1d40*/  LOP3.LUT R39, R105, 0x2a, RZ, 0xfc, !PT ;  /* 0x0000002a69277812 */ /* 0x000fe200078efcff */
[----:B------:R-:W-:Y:S01]  /*1d50*/  @P1 IMAD.MOV.U32 R44, RZ, RZ, R37 ;  /* 0x000000ffff2c1224 */ /* 0x000fe200078e0025 */
[----:B------:R-:W-:Y:S01]  /*1d60*/  ISETP.LT.AND P0, PT, R41, UR22, P0 ;  /* 0x0000001629007c0c */ /* 0x000fe20008701270 */
[----:B------:R-:W-:Y:S01]  /*1d70*/  @P1 IMAD.MOV.U32 R45, RZ, RZ, R38 ;  /* 0x000000ffff2d1224 */ /* 0x000fe200078e0026 */
[----:B------:R-:W-:-:S02]  /*1d80*/  LOP3.LUT R40, R105, 0x32, RZ, 0xfc, !PT ;  /* 0x0000003269287812 */ /* 0x000fc400078efcff */
[----:B------:R-:W-:Y:S02]  /*1d90*/  PLOP3.LUT P4, PT, PT, PT, UP1, 0x80, 0x8 ;  /* 0x000000000008781c */ /* 0x000fe40003f8f018 */
[----:B------:R-:W-:Y:S01]  /*1da0*/  ISETP.LT.AND P2, PT, R39, UR22, P2 ;  /* 0x0000001627007c0c */ /* 0x000fe20009741270 */
[----:B------:R0:W2:Y:S01]  /*1db0*/  @P1 LDG.E.U8 R124, desc[UR20][R44.64] ;  /* 0x000000142c7c1981 */ /* 0x0000a2000c1e1100 */
[----:B------:R-:W-:Y:S02]  /*1dc0*/  IADD3 R39, P5, PT, R46, R179, RZ ;  /* 0x000000b32e277210 */ /* 0x000fe40007fbe0ff */
[----:B------:R-:W-:Y:S02]  /*1dd0*/  ISETP.LT.AND P1, PT, R40, UR22, P4 ;  /* 0x0000001628007c0c */ /* 0x000fe4000a721270 */
[----:B------:R-:W-:Y:S02]  /*1de0*/  LEA.HI.X.SX32 R41, R46, R177, 0x1, P5 ;  /* 0x000000b12e297211 */ /* 0x000fe400028f0eff */
[----:B------:R-:W-:-:S02]  /*1df0*/  IADD3 R40, P4, PT, R48, R179, RZ ;  /* 0x000000b330287210 */ /* 0x000fc40007f9e0ff */
[----:B------:R-:W-:Y:S01]  /*1e00*/  IADD3 R42, P5, PT, R50, R179, RZ ;  /* 0x000000b3322a7210 */ /* 0x000fe20007fbe0ff */
[----:B------:R-:W-:Y:S01]  /*1e10*/  @P0 IMAD.MOV.U32 R46, RZ, RZ, R39 ;  /* 0x000000ffff2e0224 */ /* 0x000fe200078e0027 */
[----:B------:R-:W-:Y:S01]  /*1e20*/  PRMT R127, RZ, 0x7610, R127 ;  /* 0x00007610ff7f7816 */ /* 0x000fe2000000007f */
[----:B------:R-:W-:Y:S01]  /*1e30*/  @P0 IMAD.MOV.U32 R47, RZ, RZ, R41 ;  /* 0x000000ffff2f0224 */ /* 0x000fe200078e0029 */
[-C--:B------:R-:W-:Y:S02]  /*1e40*/  LEA.HI.X.SX32 R43, R48, R177.reuse, 0x1, P4 ;  /* 0x000000b1302b7211 */ /* 0x080fe400020f0eff */
[----:B0-----:R-:W-:Y:S02]  /*1e50*/  LEA.HI.X.SX32 R44, R50, R177, 0x1, P5 ;  /* 0x000000b1322c7211 */ /* 0x001fe400028f0eff */
[----:B------:R-:W-:Y:S01]  /*1e60*/  PRMT R131, RZ, 0x7610, R131 ;  /* 0x00007610ff837816 */ /* 0x000fe20000000083 */
[----:B------:R0:W2:Y:S01]  /*1e70*/  @P0 LDG.E.U8 R127, desc[UR20][R46.64] ;  /* 0x000000142e7f0981 */ /* 0x0000a2000c1e1100 */
[----:B------:R-:W-:Y:S01]  /*1e80*/  PRMT R128, RZ, 0x7610, R128 ;  /* 0x00007610ff807816 */ /* 0x000fe20000000080 */
[----:B------:R-:W-:-:S02]  /*1e90*/  @P1 IMAD.MOV.U32 R48, RZ, RZ, R42 ;  /* 0x000000ffff301224 */ /* 0x000fc400078e002a */
[----:B------:R-:W-:Y:S01]  /*1ea0*/  @P1 IMAD.MOV.U32 R49, RZ, RZ, R44 ;  /* 0x000000ffff311224 */ /* 0x000fe200078e002c */
[C---:B------:R-:W-:Y:S02]  /*1eb0*/  LOP3.LUT R51, R105.reuse, 0x3a, RZ, 0xfc, !PT ;  /* 0x0000003a69337812 */ /* 0x040fe400078efcff */
[----:B------:R-:W-:Y:S02]  /*1ec0*/  PLOP3.LUT P0, PT, PT, PT, UP1, 0x80, 0x8 ;  /* 0x000000000008781c */ /* 0x000fe40003f0f018 */
[----:B------:R1:W2:Y:S01]  /*1ed0*/  @P1 LDG.E.U8 R128, desc[UR20][R48.64] ;  /* 0x0000001430801981 */ /* 0x0002a2000c1e1100 */
[----:B0-----:R-:W-:Y:S02]  /*1ee0*/  @P2 IMAD.MOV.U32 R46, RZ, RZ, R40 ;  /* 0x000000ffff2e2224 */ /* 0x001fe400078e0028 */
[----:B------:R-:W-:Y:S01]  /*1ef0*/  @P2 IMAD.MOV.U32 R47, RZ, RZ, R43 ;  /* 0x000000ffff2f2224 */ /* 0x000fe200078e002b */
[----:B------:R-:W-:Y:S02]  /*1f00*/  LOP3.LUT R45, R105, 0x42, RZ, 0xfc, !PT ;  /* 0x00000042692d7812 */ /* 0x000fe400078efcff */
[----:B------:R-:W-:-:S02]  /*1f10*/  ISETP.LT.AND P1, PT, R51, UR22, P0 ;  /* 0x0000001633007c0c */ /* 0x000fc40008721270 */
[----:B------:R0:W2:Y:S01]  /*1f20*/  @P2 LDG.E.U8 R131, desc[UR20][R46.64] ;  /* 0x000000142e832981 */ /* 0x0000a2000c1e1100 */
[----:B------:R-:W-:-:S04]  /*1f30*/  PLOP3.LUT P2, PT, PT, PT, UP1, 0x80, 0x8 ;  /* 0x000000000008781c */ /* 0x000fc80003f4f018 */
[----:B------:R-:W-:Y:S02]  /*1f40*/  ISETP.LT.AND P0, PT, R45, UR22, P2 ;  /* 0x000000162d007c0c */ /* 0x000fe40009701270 */
[-C--:B------:R-:W-:Y:S02]  /*1f50*/  IADD3 R45, P4, PT, R52, R179.reuse, RZ ;  /* 0x000000b3342d7210 */ /* 0x080fe40007f9e0ff */
[----:B-1----:R-:W-:Y:S02]  /*1f60*/  LOP3.LUT R48, R105, 0x4a, RZ, 0xfc, !PT ;  /* 0x0000004a69307812 */ /* 0x002fe400078efcff */
[----:B------:R-:W-:Y:S02]  /*1f70*/  PLOP3.LUT P2, PT, PT, PT, UP1, 0x80, 0x8 ;  /* 0x000000000008781c */ /* 0x000fe40003f4f018 */
[----:B0-----:R-:W-:Y:S02]  /*1f80*/  IADD3 R46, P5, PT, R54, R179, RZ ;  /* 0x000000b3362e7210 */ /* 0x001fe40007fbe0ff */
[----:B------:R-:W-:-:S02]  /*1f90*/  LEA.HI.X.SX32 R47, R52, R177, 0x1, P4 ;  /* 0x000000b1342f7211 */ /* 0x000fc400020f0eff */
[----:B------:R-:W-:Y:S02]  /*1fa0*/  ISETP.LT.AND P2, PT, R48, UR22, P2 ;  /* 0x0000001630007c0c */ /* 0x000fe40009741270 */
[----:B------:R-:W-:Y:S01]  /*1fb0*/  PRMT R125, RZ, 0x7610, R125 ;  /* 0x00007610ff7d7816 */ /* 0x000fe2000000007d */
[----:B------:R-:W-:Y:S01]  /*1fc0*/  @P1 IMAD.MOV.U32 R55, RZ, RZ, R47 ;  /* 0x000000ffff371224 */ /* 0x000fe200078e002f */
[----:B------:R-:W-:Y:S01]  /*1fd0*/  LEA.HI.X.SX32 R48, R54, R177, 0x1, P5 ;  /* 0x000000b136307211 */ /* 0x000fe200028f0eff */
[----:B------:R-:W-:Y:S01]  /*1fe0*/  @P1 IMAD.MOV.U32 R54, RZ, RZ, R45 ;  /* 0x000000ffff361224 */ /* 0x000fe200078e002d */
[----:B------:R-:W-:Y:S02]  /*1ff0*/  LOP3.LUT R49, R105, 0x52, RZ, 0xfc, !PT ;  /* 0x0000005269317812 */ /* 0x000fe400078efcff */
[----:B------:R-:W-:Y:S02]  /*2000*/  PLOP3.LUT P4, PT, PT, PT, UP1, 0x80, 0x8 ;  /* 0x000000000008781c */ /* 0x000fe40003f8f018 */
[----:B------:R0:W2:Y:S01]  /*2010*/  @P1 LDG.E.U8 R125, desc[UR20][R54.64] ;  /* 0x00000014367d1981 */ /* 0x0000a2000c1e1100 */
[----:B------:R-:W-:-:S02]  /*2020*/  PRMT R126, RZ, 0x7610, R126 ;  /* 0x00007610ff7e7816 */ /* 0x000fc4000000007e */
[----:B------:R-:W-:Y:S02]  /*2030*/  ISETP.LT.AND P1, PT, R49, UR22, P4 ;  /* 0x0000001631007c0c */ /* 0x000fe4000a721270 */
[C---:B------:R-:W-:Y:S01]  /*2040*/  IADD3 R49, P4, PT, R56.reuse, R179, RZ ;  /* 0x000000b338317210 */ /* 0x040fe20007f9e0ff */
[----:B0-----:R-:W-:Y:S02]  /*2050*/  @P0 IMAD.MOV.U32 R54, RZ, RZ, R46 ;  /* 0x000000ffff360224 */ /* 0x001fe400078e002e */
[----:B------:R-:W-:Y:S01]  /*2060*/  @P0 IMAD.MOV.U32 R55, RZ, RZ, R48 ;  /* 0x000000ffff370224 */ /* 0x000fe200078e0030 */
[----:B------:R-:W-:-:S04]  /*2070*/  LEA.HI.X.SX32 R51, R56, R177, 0x1, P4 ;  /* 0x000000b138337211 */ /* 0x000fc800020f0eff */
[----:B------:R0:W2:Y:S01]  /*2080*/  @P0 LDG.E.U8 R126, desc[UR20][R54.64] ;  /* 0x00000014367e0981 */ /* 0x0000a2000c1e1100 */
[C---:B------:R-:W-:Y:S02]  /*2090*/  IADD3 R50, P0, PT, R58.reuse, R179, RZ ;  /* 0x000000b33a327210 */ /* 0x040fe40007f1e0ff */
[----:B------:R-:W-:Y:S02]  /*20a0*/  PRMT R129, RZ, 0x7610, R129 ;  /* 0x00007610ff817816 */ /* 0x000fe40000000081 */
[----:B------:R-:W-:Y:S01]  /*20b0*/  LEA.HI.X.SX32 R52, R58, R177, 0x1, P0 ;  /* 0x000000b13a347211 */ /* 0x000fe200000f0eff */
[----:B0-----:R-:W-:Y:S02]  /*20c0*/  @P2 IMAD.MOV.U32 R54, RZ, RZ, R49 ;  /* 0x000000ffff362224 */ /* 0x001fe400078e0031 */
[----:B------:R-:W-:Y:S01]  /*20d0*/  @P2 IMAD.MOV.U32 R55, RZ, RZ, R51 ;  /* 0x000000ffff372224 */ /* 0x000fe200078e0033 */
[----:B------:R-:W-:-:S04]  /*20e0*/  PRMT R130, RZ, 0x7610, R130 ;  /* 0x00007610ff827816 */ /* 0x000fc80000000082 */
[----:B------:R0:W2:Y:S01]  /*20f0*/  @P2 LDG.E.U8 R129, desc[UR20][R54.64] ;  /* 0x0000001436812981 */ /* 0x0000a2000c1e1100 */
[----:B------:R-:W-:Y:S02]  /*2100*/  LOP3.LUT R53, R105, 0x5a, RZ, 0xfc, !PT ;  /* 0x0000005a69357812 */ /* 0x000fe400078efcff */
[----:B------:R-:W-:Y:S01]  /*2110*/  PLOP3.LUT P0, PT, PT, PT, UP1, 0x80, 0x8 ;  /* 0x000000000008781c */ /* 0x000fe20003f0f018 */
[----:B0-----:R-:W-:Y:S02]  /*2120*/  @P1 IMAD.MOV.U32 R54, RZ, RZ, R50 ;  /* 0x000000ffff361224 */ /* 0x001fe400078e0032 */
[----:B------:R-:W-:-:S05]  /*2130*/  @P1 IMAD.MOV.U32 R55, RZ, RZ, R52 ;  /* 0x000000ffff371224 */ /* 0x000fca00078e0034 */
[----:B------:R0:W2:Y:S01]  /*2140*/  @P1 LDG.E.U8 R130, desc[UR20][R54.64] ;  /* 0x0000001436821981 */ /* 0x0000a2000c1e1100 */
[----:B------:R-:W-:Y:S02]  /*2150*/  ISETP.LT.AND P1, PT, R53, UR22, P0 ;  /* 0x0000001635007c0c */ /* 0x000fe40008721270 */
[C---:B------:R-:W-:Y:S02]  /*2160*/  IADD3 R53, P4, PT, R60.reuse, R179, RZ ;  /* 0x000000b33c357210 */ /* 0x040fe40007f9e0ff */
[C---:B------:R-:W-:Y:S02]  /*2170*/  LOP3.LUT R56, R105.reuse, 0x62, RZ, 0xfc, !PT ;  /* 0x0000006269387812 */ /* 0x040fe400078efcff */
[----:B------:R-:W-:Y:S02]  /*2180*/  PLOP3.LUT P0, PT, PT, PT, UP1, 0x80, 0x8 ;  /* 0x000000000008781c */ /* 0x000fe40003f0f018 */
[----:B0-----:R-:W-:Y:S02]  /*2190*/  LEA.HI.X.SX32 R54, R60, R177, 0x1, P4 ;  /* 0x000000b13c367211 */ /* 0x001fe400020f0eff */
[----:B------:R-:W-:-:S02]  /*21a0*/  LOP3.LUT R55, R105, 0x6a, RZ, 0xfc, !PT ;  /* 0x0000006a69377812 */ /* 0x000fc400078efcff */
[----:B------:R-:W-:Y:S02]  /*21b0*/  PLOP3.LUT P2, PT, PT, PT, UP1, 0x80, 0x8 ;  /* 0x000000000008781c */ /* 0x000fe40003f4f018 */
[----:B------:R-:W-:Y:S01]  /*21c0*/  ISETP.LT.AND P0, PT, R56, UR22, P0 ;  /* 0x0000001638007c0c */ /* 0x000fe20008701270 */
[----:B------:R-:W-:Y:S01]  /*21d0*/  @P1 IMAD.MOV.U32 R56, RZ, RZ, R53 ;  /* 0x000000ffff381224 */ /* 0x000fe200078e0035 */
[----:B------:R-:W-:Y:S01]  /*21e0*/  PRMT R133, RZ, 0x7610, R133 ;  /* 0x00007610ff857816 */ /* 0x000fe20000000085 */
[----:B------:R-:W-:Y:S01]  /*21f0*/  @P1 IMAD.MOV.U32 R57, RZ, RZ, R54 ;  /* 0x000000ffff391224 */ /* 0x000fe200078e0036 */
[----:B------:R-:W-:Y:S02]  /*2200*/  ISETP.LT.AND P2, PT, R55, UR22, P2 ;  /* 0x0000001637007c0c */ /* 0x000fe40009741270 */
[----:B------:R-:W-:Y:S02]  /*2210*/  LOP3.LUT R58, R105, 0x72, RZ, 0xfc, !PT ;  /* 0x00000072693a7812 */ /* 0x000fe400078efcff */
[----:B------:R-:W-:Y:S01]  /*2220*/  PLOP3.LUT P4, PT, PT, PT, UP1, 0x80, 0x8 ;  /* 0x000000000008781c */ /* 0x000fe20003f8f018 */
[----:B------:R0:W2:Y:S01]  /*2230*/  @P1 LDG.E.U8 R133, desc[UR20][R56.64] ;  /* 0x0000001438851981 */ /* 0x0000a2000c1e1100 */
[----:B------:R-:W-:-:S02]  /*2240*/  IADD3 R55, P5, PT, R62, R179, RZ ;  /* 0x000000b33e377210 */ /* 0x000fc40007fbe0ff */
[----:B------:R-:W-:Y:S02]  /*2250*/  ISETP.LT.AND P1, PT, R58, UR22, P4 ;  /* 0x000000163a007c0c */ /* 0x000fe4000a721270 */
[----:B------:R-:W-:Y:S02]  /*2260*/  PRMT R132, RZ, 0x7610, R132 ;  /* 0x00007610ff847816 */ /* 0x000fe40000000084 */
[----:B0-----:R-:W-:Y:S02]  /*2270*/  LEA.HI.X.SX32 R57, R62, R177, 0x1, P5 ;  /* 0x000000b13e397211 */ /* 0x001fe400028f0eff */
[C---:B------:R-:W-:Y:S01]  /*2280*/  IADD3 R56, P4, PT, R100.reuse, R179, RZ ;  /* 0x000000b364387210 */ /* 0x040fe20007f9e0ff */
[----:B------:R-:W-:Y:S02]  /*2290*/  @P0 IMAD.MOV.U32 R60, RZ, RZ, R55 ;  /* 0x000000ffff3c0224 */ /* 0x000fe400078e0037 */
[----:B------:R-:W-:Y:S01]  /*22a0*/  @P0 IMAD.MOV.U32 R61, RZ, RZ, R57 ;  /* 0x000000ffff3d0224 */ /* 0x000fe200078e0039 */
[----:B------:R-:W-:-:S02]  /*22b0*/  LEA.HI.X.SX32 R59, R100, R177, 0x1, P4 ;  /* 0x000000b1643b7211 */ /* 0x000fc400020f0eff */
[----:B------:R-:W-:Y:S01]  /*22c0*/  IADD3 R58, P5, PT, R106, R179, RZ ;  /* 0x000000b36a3a7210 */ /* 0x000fe20007fbe0ff */
[----:B------:R-:W-:Y:S01]  /*22d0*/  @P2 IMAD.MOV.U32 R62, RZ, RZ, R56 ;  /* 0x000000ffff3e2224 */ /* 0x000fe200078e0038 */
[----:B------:R-:W-:Y:S01]  /*22e0*/  PRMT R123, RZ, 0x7610, R123 ;  /* 0x00007610ff7b7816 */ /* 0x000fe2000000007b */
[----:B------:R0:W2:Y:S01]  /*22f0*/  @P0 LDG.E.U8 R132, desc[UR20][R60.64] ;  /* 0x000000143c840981 */ /* 0x0000a2000c1e1100 */
[----:B------:R-:W-:Y:S01]  /*2300*/  @P2 IMAD.MOV.U32 R63, RZ, RZ, R59 ;  /* 0x000000ffff3f2224 */ /* 0x000fe200078e003b */
[----:B------:R-:W-:-:S04]  /*2310*/  PRMT R122, RZ, 0x7610, R122 ;  /* 0x00007610ff7a7816 */ /* 0x000fc8000000007a */
[----:B------:R1:W2:Y:S01]  /*2320*/  @P2 LDG.E.U8 R123, desc[UR20][R62.64] ;  /* 0x000000143e7b2981 */ /* 0x0002a2000c1e1100 */
[----:B0-----:R-:W-:Y:S02]  /*2330*/  LEA.HI.X.SX32 R60, R106, R177, 0x1, P5 ;  /* 0x000000b16a3c7211 */ /* 0x001fe400028f0eff */
[C---:B------:R-:W-:Y:S02]  /*2340*/  LOP3.LUT R67, R105.reuse, 0x7a, RZ, 0xfc, !PT ;  /* 0x0000007a69437812 */ /* 0x040fe400078efcff */
[----:B------:R-:W-:Y:S01]  /*2350*/  PLOP3.LUT P0, PT, PT, PT, UP1, 0x80, 0x8 ;  /* 0x000000000008781c */ /* 0x000fe20003f0f018 */
[----:B-1----:R-:W-:Y:S02]  /*2360*/  @P1 IMAD.MOV.U32 R62, RZ, RZ, R58 ;  /* 0x000000ffff3e1224 */ /* 0x002fe400078e003a */
[----:B------:R-:W-:Y:S01]  /*2370*/  @P1 IMAD.MOV.U32 R63, RZ, RZ, R60 ;  /* 0x000000ffff3f1224 */ /* 0x000fe200078e003c */
[----:B------:R-:W-:-:S04]  /*2380*/  LOP3.LUT R65, R105, 0x4, RZ, 0xfc, !PT ;  /* 0x0000000469417812 */ /* 0x000fc800078efcff */
[----:B------:R0:W2:Y:S01]  /*2390*/  @P1 LDG.E.U8 R122, desc[UR20][R62.64] ;  /* 0x000000143e7a1981 */ /* 0x0000a2000c1e1100 */
[----:B------:R-:W-:Y:S01]  /*23a0*/  ISETP.LT.AND P1, PT, R67, UR22, P0 ;  /* 0x0000001643007c0c */ /* 0x000fe20008721270 */
[----:B------:R-:W-:Y:S01]  /*23b0*/  IMAD.U32 R61, RZ, RZ, UR12 ;  /* 0x0000000cff3d7e24 */ /* 0x000fe2000f8e00ff */
[----:B------:R-:W-:Y:S02]  /*23c0*/  PLOP3.LUT P2, PT, PT, PT, UP1, 0x80, 0x8 ;  /* 0x000000000008781c */ /* 0x000fe40003f4f018 */
[-C--:B------:R-:W-:Y:S01]  /*23d0*/  IADD3 R171, P5, PT, R108, R179.reuse, RZ ;  /* 0x000000b36cab7210 */ /* 0x080fe20007fbe0ff */
[----:B------:R-:W-:Y:S01]  /*23e0*/  IMAD R100, R61, 0x2, R108 ;  /* 0x000000023d647824 */ /* 0x000fe200078e026c */
[----:B------:R-:W-:Y:S02]  /*23f0*/  ISETP.LT.AND P2, PT, R65, UR22, P2 ;  /* 0x0000001641007c0c */ /* 0x000fe40009741270 */
[----:B------:R-:W-:Y:S02]  /*2400*/  IADD3 R61, P4, PT, R64, R179, RZ ;  /* 0x000000b3403d7210 */ /* 0x000fe40007f9e0ff */
[----:B------:R-:W-:-:S02]  /*2410*/  LEA.HI.X.SX32 R169, R108, R177, 0x1, P5 ;  /* 0x000000b16ca97211 */ /* 0x000fc400028f0eff */
[----:B------:R-:W-:Y:S02]  /*2420*/  PRMT R196, RZ, 0x7610, R196 ;  /* 0x00007610ffc47816 */ /* 0x000fe400000000c4 */
[----:B0-----:R-:W-:Y:S01]  /*2430*/  LEA.HI.X.SX32 R62, R64, R177, 0x1, P4 ;  /* 0x000000b1403e7211 */ /* 0x001fe200020f0eff */
[----:B------:R-:W-:Y:S01]  /*2440*/  @P1 IMAD.MOV.U32 R64, RZ, RZ, R171 ;  /* 0x000000ffff401224 */ /* 0x000fe200078e00ab */
[----:B------:R-:W-:Y:S01]  /*2450*/  LOP3.LUT R63, R105, 0xc, RZ, 0xfc, !PT ;  /* 0x0000000c693f7812 */ /* 0x000fe200078efcff */
[----:B------:R-:W-:Y:S01]  /*2460*/  @P1 IMAD.MOV.U32 R65, RZ, RZ, R169 ;  /* 0x000000ffff411224 */ /* 0x000fe200078e00a9 */
[----:B------:R-:W-:Y:S02]  /*2470*/  PLOP3.LUT P0, PT, PT, PT, UP1, 0x80, 0x8 ;  /* 0x000000000008781c */ /* 0x000fe40003f0f018 */
[----:B------:R-:W-:Y:S02]  /*2480*/  PRMT R197, RZ, 0x7610, R197 ;  /* 0x00007610ffc57816 */ /* 0x000fe400000000c5 */
[----:B------:R-:W-:Y:S01]  /*2490*/  ISETP.LT.AND P0, PT, R63, UR22, P0 ;  /* 0x000000163f007c0c */ /* 0x000fe20008701270 */
[----:B------:R0:W2:Y:S01]  /*24a0*/  @P1 LDG.E.U8 R196, desc[UR20][R64.64] ;  /* 0x0000001440c41981 */ /* 0x0000a2000c1e1100 */
[----:B------:R-:W-:-:S02]  /*24b0*/  IADD3 R63, P4, PT, R66, R179, RZ ;  /* 0x000000b3423f7210 */ /* 0x000fc40007f9e0ff */
[----:B------:R-:W-:Y:S02]  /*24c0*/  LOP3.LUT R67, R105, 0x14, RZ, 0xfc, !PT ;  /* 0x0000001469437812 */ /* 0x000fe400078efcff */
[----:B------:R-:W-:Y:S01]  /*24d0*/  PLOP3.LUT P1, PT, PT, PT, UP1, 0x80, 0x8 ;  /* 0x000000000008781c */ /* 0x000fe20003f2f018 */
[----:B0-----:R-:W-:Y:S02]  /*24e0*/  @P2 IMAD.MOV.U32 R64, RZ, RZ, R61 ;  /* 0x000000ffff402224 */ /* 0x001fe400078e003d */
[----:B------:R-:W-:Y:S01]  /*24f0*/  @P2 IMAD.MOV.U32 R65, RZ, RZ, R62 ;  /* 0x000000ffff412224 */ /* 0x000fe200078e003e */
[----:B------:R-:W-:-:S04]  /*2500*/  ISETP.LT.AND P1, PT, R67, UR22, P1 ;  /* 0x0000001643007c0c */ /* 0x000fc80008f21270 */
[----:B------:R0:W2:Y:S01]  /*2510*/  @P2 LDG.E.U8 R197, desc[UR20][R64.64] ;  /* 0x0000001440c52981 */ /* 0x0000a2000c1e1100 */
[----:B------:R-:W-:Y:S02]  /*2520*/  PRMT R151, RZ, 0x7610, R151 ;  /* 0x00007610ff977816 */ /* 0x000fe40000000097 */
[----:B------:R-:W-:Y:S02]  /*2530*/  LOP3.LUT R69, R105, 0x1c, RZ, 0xfc, !PT ;  /* 0x0000001c69457812 */ /* 0x000fe400078efcff */
[----:B------:R-:W-:Y:S02]  /*2540*/  PLOP3.LUT P2, PT, PT, PT, UP1, 0x80, 0x8 ;  /* 0x000000000008781c */ /* 0x000fe40003f4f018 */
[----:B0-----:R-:W-:Y:S01]  /*2550*/  LEA.HI.X.SX32 R64, R66, R177, 0x1, P4 ;  /* 0x000000b142407211 */ /* 0x001fe200020f0eff */
[----:B------:R-:W-:Y:S01]  /*2560*/  @P0 IMAD.MOV.U32 R66, RZ, RZ, R63 ;  /* 0x000000ffff420224 */ /* 0x000fe200078e003f */
[----:B------:R-:W-:-:S03]  /*2570*/  IADD3 R65, P4, PT, R70, R179, RZ ;  /* 0x000000b346417210 */ /* 0x000fc60007f9e0ff */
[----:B------:R-:W-:Y:S01]  /*2580*/  @P0 IMAD.MOV.U32 R67, RZ, RZ, R64 ;  /* 0x000000ffff430224 */ /* 0x000fe200078e0040 */
[----:B------:R-:W-:-:S04]  /*2590*/  ISETP.LT.AND P2, PT, R69, UR22, P2 ;  /* 0x0000001645007c0c */ /* 0x000fc80009741270 */
[----:B------:R0:W2:Y:S01]  /*25a0*/  @P0 LDG.E.U8 R151, desc[UR20][R66.64] ;  /* 0x0000001442970981 */ /* 0x0000a2000c1e1100 */
[----:B------:R-:W-:Y:S02]  /*25b0*/  PRMT R152, RZ, 0x7610, R152 ;  /* 0x00007610ff987816 */ /* 0x000fe40000000098 */
[----:B------:R-:W-:Y:S02]  /*25c0*/  LOP3.LUT R69, R105, 0x24, RZ, 0xfc, !PT ;  /* 0x0000002469457812 */ /* 0x000fe400078efcff */
[----:B------:R-:W-:Y:S02]  /*25d0*/  PLOP3.LUT P0, PT, PT, PT, UP1, 0x80, 0x8 ;  /* 0x000000000008781c */ /* 0x000fe40003f0f018 */
[----:B0-----:R-:W-:Y:S02]  /*25e0*/  LEA.HI.X.SX32 R67, R70, R177, 0x1, P4 ;  /* 0x000000b146437211 */ /* 0x001fe400020f0eff */
[----:B------:R-:W-:Y:S01]  /*25f0*/  IADD3 R66, P5, PT, R68, R179, RZ ;  /* 0x000000b344427210 */ /* 0x000fe20007fbe0ff */
[----:B------:R-:W-:-:S02]  /*2600*/  @P1 IMAD.MOV.U32 R70, RZ, RZ, R65 ;  /* 0x000000ffff461224 */ /* 0x000fc400078e0041 */
[----:B------:R-:W-:Y:S01]  /*2610*/  @P1 IMAD.MOV.U32 R71, RZ, RZ, R67 ;  /* 0x000000ffff471224 */ /* 0x000fe200078e0043 */
[----:B------:R-:W-:Y:S02]  /*2620*/  LEA.HI.X.SX32 R68, R68, R177, 0x1, P5 ;  /* 0x000000b144447211 */ /* 0x000fe400028f0eff */
[----:B------:R-:W-:Y:S02]  /*2630*/  ISETP.LT.AND P0, PT, R69, UR22, P0 ;  /* 0x0000001645007c0c */ /* 0x000fe40008701270 */
[----:B------:R-:W-:Y:S01]  /*2640*/  PRMT R153, RZ, 0x7610, R153 ;  /* 0x00007610ff997816 */ /* 0x000fe20000000099 */
[----:B------:R0:W2:Y:S01]  /*2650*/  @P1 LDG.E.U8 R152, desc[UR20][R70.64] ;  /* 0x0000001446981981 */ /* 0x0000a2000c1e1100 */
[----:B------:R-:W-:Y:S02]  /*2660*/  IADD3 R69, P4, PT, R72, R179, RZ ;  /* 0x000000b348457210 */ /* 0x000fe40007f9e0ff */
[----:B------:R-:W-:Y:S02]  /*2670*/  LOP3.LUT R73, R105, 0x2c, RZ, 0xfc, !PT ;  /* 0x0000002c69497812 */ /* 0x000fe400078efcff */
[----:B------:R-:W-:Y:S01]  /*2680*/  PLOP3.LUT P1, PT, PT, PT, UP1, 0x80, 0x8 ;  /* 0x000000000008781c */ /* 0x000fe20003f2f018 */
[----:B0-----:R-:W-:-:S02]  /*2690*/  @P2 IMAD.MOV.U32 R70, RZ, RZ, R66 ;  /* 0x000000ffff462224 */ /* 0x001fc400078e0042 */
        /* <DEDUP_REMOVED lines=15> */
[----:B0-----:R-:W-:Y:S02]  /*2790*/  IADD3 R72, P5, PT, R76, R179, RZ ;  /* 0x000000b34c487210 */ /* 0x001fe40007fbe0ff */
[-C--:B------:R-:W-:Y:S02]  /*27a0*/  LEA.HI.X.SX32 R73, R74, R177.reuse, 0x1, P4 ;  /* 0x000000b14a497211 */ /* 0x080fe400020f0eff */
[----:B------:R-:W-:Y:S01]  /*27b0*/  LEA.HI.X.SX32 R74, R76, R177, 0x1, P5 ;  /* 0x000000b14c4a7211 */ /* 0x000fe200028f0eff */
[----:B------:R-:W-:-:S02]  /*27c0*/  @P1 IMAD.MOV.U32 R76, RZ, RZ, R71 ;  /* 0x000000ffff4c1224 */ /* 0x000fc400078e0047 */
[----:B------:R-:W-:Y:S01]  /*27d0*/  @P1 IMAD.MOV.U32 R77, RZ, RZ, R73 ;  /* 0x000000ffff4d1224 */ /* 0x000fe200078e0049 */
[----:B------:R-:W-:Y:S02]  /*27e0*/  ISETP.LT.AND P0, PT, R75, UR22, P0 ;  /* 0x000000164b007c0c */ /* 0x000fe40008701270 */
[----:B------:R-:W-:Y:S02]  /*27f0*/  PRMT R159, RZ, 0x7610, R159 ;  /* 0x00007610ff9f7816 */ /* 0x000fe4000000009f */
        /* <DEDUP_REMOVED lines=71> */
[----:B------:R-:W-:Y:S02]  /*2c70*/  IADD3 R175, P5, PT, R100, R179, RZ ;  /* 0x000000b364af7210 */ /* 0x000fe40007fbe0ff */
[----:B------:R-:W-:Y:S02]  /*2c80*/  PRMT R182, RZ, 0x7610, R182 ;  /* 0x00007610ffb67816 */ /* 0x000fe400000000b6 */
[----:B------:R-:W-:Y:S02]  /*2c90*/  PLOP3.LUT P0, PT, PT, PT, UP1, 0x80, 0x8 ;  /* 0x000000000008781c */ /* 0x000fe40003f0f018 */
[-C--:B0-----:R-:W-:Y:S01]  /*2ca0*/  LEA.HI.X.SX32 R90, R92, R177.reuse, 0x1, P4 ;  /* 0x000000b15c5a7211 */ /* 0x081fe200020f0eff */
[----:B------:R-:W-:Y:S01]  /*2cb0*/  @P1 IMAD.MOV.U32 R92, RZ, RZ, R89 ;  /* 0x000000ffff5c1224 */ /* 0x000fe200078e0059 */
[----:B------:R-:W-:Y:S02]  /*2cc0*/  LOP3.LUT R91, R105, 0x6, RZ, 0xfc, !PT ;  /* 0x00000006695b7812 */ /* 0x000fe400078efcff */
[----:B------:R-:W-:Y:S01]  /*2cd0*/  LEA.HI.X.SX32 R173, R100, R177, 0x1, P5 ;  /* 0x000000b164ad7211 */ /* 0x000fe200028f0eff */
[----:B------:R-:W-:Y:S01]  /*2ce0*/  @P1 IMAD.MOV.U32 R93, RZ, RZ, R90 ;  /* 0x000000ffff5d1224 */ /* 0x000fe200078e005a */
[----:B------:R-:W-:-:S02]  /*2cf0*/  ISETP.LT.AND P0, PT, R91, UR22, P0 ;  /* 0x000000165b007c0c */ /* 0x000fc40008701270 */
[----:B------:R-:W-:Y:S02]  /*2d00*/  PRMT R174, RZ, 0x7610, R174 ;  /* 0x00007610ffae7816 */ /* 0x000fe400000000ae */
[----:B------:R0:W2:Y:S01]  /*2d10*/  @P1 LDG.E.U8 R182, desc[UR20][R92.64] ;  /* 0x000000145cb61981 */ /* 0x0000a2000c1e1100 */
[----:B------:R-:W-:Y:S02]  /*2d20*/  IADD3 R91, P4, PT, R94, R179, RZ ;  /* 0x000000b35e5b7210 */ /* 0x000fe40007f9e0ff */
[----:B------:R-:W-:Y:S02]  /*2d30*/  LOP3.LUT R99, R105, 0x16, RZ, 0xfc, !PT ;  /* 0x0000001669637812 */ /* 0x000fe400078efcff */
[----:B------:R-:W-:Y:S01]  /*2d40*/  PLOP3.LUT P1, PT, PT, PT, UP1, 0x80, 0x8 ;  /* 0x000000000008781c */ /* 0x000fe20003f2f018 */
[----:B0-----:R-:W-:Y:S02]  /*2d50*/  @P2 IMAD.MOV.U32 R92, RZ, RZ, R175 ;  /* 0x000000ffff5c2224 */ /* 0x001fe400078e00af */
[----:B------:R-:W-:Y:S01]  /*2d60*/  @P2 IMAD.MOV.U32 R93, RZ, RZ, R173 ;  /* 0x000000ffff5d2224 */ /* 0x000fe200078e00ad */
[----:B------:R-:W-:-:S04]  /*2d70*/  ISETP.LT.AND P1, PT, R99, UR22, P1 ;  /* 0x0000001663007c0c */ /* 0x000fc80008f21270 */
[----:B------:R0:W2:Y:S01]  /*2d80*/  @P2 LDG.E.U8 R174, desc[UR20][R92.64] ;  /* 0x000000145cae2981 */ /* 0x0000a2000c1e1100 */
[----:B------:R-:W-:Y:S01]  /*2d90*/  PRMT R172, RZ, 0x7610, R172 ;  /* 0x00007610ffac7816 */ /* 0x000fe200000000ac */
[----:B------:R-:W-:Y:S01]  /*2da0*/  @P0 IMAD.MOV.U32 R106, RZ, RZ, R91 ;  /* 0x000000ffff6a0224 */ /* 0x000fe200078e005b */
[----:B------:R-:W-:Y:S02]  /*2db0*/  LOP3.LUT R97, R105, 0x26, RZ, 0xfc, !PT ;  /* 0x0000002669617812 */ /* 0x000fe400078efcff */
[----:B------:R-:W-:Y:S02]  /*2dc0*/  PLOP3.LUT P2, PT, PT, PT, UP1, 0x80, 0x8 ;  /* 0x000000000008781c */ /* 0x000fe40003f4f018 */
[----:B0-----:R-:W-:Y:S02]  /*2dd0*/  LEA.HI.X.SX32 R92, R94, R177, 0x1, P4 ;  /* 0x000000b15e5c7211 */ /* 0x001fe400020f0eff */
[----:B------:R-:W-:-:S03]  /*2de0*/  IADD3 R93, P4, PT, R95, R179, RZ ;  /* 0x000000b35f5d7210 */ /* 0x000fc60007f9e0ff */
[----:B------:R-:W-:Y:S01]  /*2df0*/  @P0 IMAD.MOV.U32 R107, RZ, RZ, R92 ;  /* 0x000000ffff6b0224 */ /* 0x000fe200078e005c */
[----:B------:R-:W-:Y:S02]  /*2e00*/  ISETP.LT.AND P2, PT, R97, UR22, P2 ;  /* 0x0000001661007c0c */ /* 0x000fe40009741270 */
[----:B------:R-:W-:Y:S02]  /*2e10*/  LOP3.LUT R97, R105, 0x36, RZ, 0xfc, !PT ;  /* 0x0000003669617812 */ /* 0x000fe400078efcff */
[----:B------:R0:W2:Y:S01]  /*2e20*/  @P0 LDG.E.U8 R172, desc[UR20][R106.64] ;  /* 0x000000146aac0981 */ /* 0x0000a2000c1e1100 */
[----:B------:R-:W-:Y:S02]  /*2e30*/  PLOP3.LUT P0, PT, PT, PT, UP1, 0x80, 0x8 ;  /* 0x000000000008781c */ /* 0x000fe40003f0f018 */
[----:B------:R-:W-:Y:S02]  /*2e40*/  LEA.HI.X.SX32 R95, R95, R177, 0x1, P4 ;  /* 0x000000b15f5f7211 */ /* 0x000fe400020f0eff */
[----:B------:R-:W-:-:S02]  /*2e50*/  IADD3 R94, P5, PT, R96, R179, RZ ;  /* 0x000000b3605e7210 */ /* 0x000fc40007fbe0ff */
[----:B------:R-:W-:Y:S02]  /*2e60*/  PRMT R176, RZ, 0x7610, R176 ;  /* 0x00007610ffb07816 */ /* 0x000fe400000000b0 */
[----:B------:R-:W-:Y:S01]  /*2e70*/  ISETP.LT.AND P0, PT, R97, UR22, P0 ;  /* 0x0000001661007c0c */ /* 0x000fe20008701270 */
[----:B0-----:R-:W-:Y:S01]  /*2e80*/  @P1 IMAD.MOV.U32 R106, RZ, RZ, R93 ;  /* 0x000000ffff6a1224 */ /* 0x001fe200078e005d */
[----:B------:R-:W-:Y:S01]  /*2e90*/  LEA.HI.X.SX32 R96, R96, R177, 0x1, P5 ;  /* 0x000000b160607211 */ /* 0x000fe200028f0eff */
[----:B------:R-:W-:Y:S01]  /*2ea0*/  @P1 IMAD.MOV.U32 R107, RZ, RZ, R95 ;  /* 0x000000ffff6b1224 */ /* 0x000fe200078e005f */
[C---:B------:R-:W-:Y:S02]  /*2eb0*/  IADD3 R97, P4, PT, R98.reuse, R179, RZ ;  /* 0x000000b362617210 */ /* 0x040fe40007f9e0ff */
[----:B------:R-:W-:Y:S02]  /*2ec0*/  PRMT R170, RZ, 0x7610, R170 ;  /* 0x00007610ffaa7816 */ /* 0x000fe400000000aa */
[----:B------:R0:W2:Y:S01]  /*2ed0*/  @P1 LDG.E.U8 R176, desc[UR20][R106.64] ;  /* 0x000000146ab01981 */ /* 0x0000a2000c1e1100 */
[----:B------:R-:W-:-:S02]  /*2ee0*/  LEA.HI.X.SX32 R98, R98, R177, 0x1, P4 ;  /* 0x000000b162627211 */ /* 0x000fc400020f0eff */
[----:B------:R-:W-:Y:S02]  /*2ef0*/  LOP3.LUT R100, R105, 0x46, RZ, 0xfc, !PT ;  /* 0x0000004669647812 */ /* 0x000fe400078efcff */
[----:B------:R-:W-:Y:S01]  /*2f00*/  PLOP3.LUT P1, PT, PT, PT, UP1, 0x80, 0x8 ;  /* 0x000000000008781c */ /* 0x000fe20003f2f018 */
[----:B0-----:R-:W-:Y:S02]  /*2f10*/  @P2 IMAD.MOV.U32 R106, RZ, RZ, R94 ;  /* 0x000000ffff6a2224 */ /* 0x001fe400078e005e */
[----:B------:R-:W-:Y:S01]  /*2f20*/  @P2 IMAD.MOV.U32 R107, RZ, RZ, R96 ;  /* 0x000000ffff6b2224 */ /* 0x000fe200078e0060 */
[----:B------:R-:W-:-:S04]  /*2f30*/  PRMT R168, RZ, 0x7610, R168 ;  /* 0x00007610ffa87816 */ /* 0x000fc800000000a8 */
[----:B------:R0:W2:Y:S01]  /*2f40*/  @P2 LDG.E.U8 R170, desc[UR20][R106.64] ;  /* 0x000000146aaa2981 */ /* 0x0000a2000c1e1100 */
[----:B------:R-:W-:Y:S02]  /*2f50*/  LOP3.LUT R99, R105, 0x56, RZ, 0xfc, !PT ;  /* 0x0000005669637812 */ /* 0x000fe400078efcff */
[----:B------:R-:W-:Y:S02]  /*2f60*/  PLOP3.LUT P2, PT, PT, PT, UP1, 0x80, 0x8 ;  /* 0x000000000008781c */ /* 0x000fe40003f4f018 */
[----:B------:R-:W-:Y:S01]  /*2f70*/  ISETP.LT.AND P1, PT, R100, UR22, P1 ;  /* 0x0000001664007c0c */ /* 0x000fe20008f21270 */
[----:B0-----:R-:W-:Y:S02]  /*2f80*/  @P0 IMAD.MOV.U32 R106, RZ, RZ, R97 ;  /* 0x000000ffff6a0224 */ /* 0x001fe400078e0061 */
[----:B------:R-:W-:-:S05]  /*2f90*/  @P0 IMAD.MOV.U32 R107, RZ, RZ, R98 ;  /* 0x000000ffff6b0224 */ /* 0x000fca00078e0062 */
[----:B------:R0:W3:Y:S01]  /*2fa0*/  @P0 LDG.E.U8 R168, desc[UR20][R106.64] ;  /* 0x000000146aa80981 */ /* 0x0000e2000c1e1100 */
[----:B------:R-:W-:Y:S02]  /*2fb0*/  ISETP.LT.AND P0, PT, R99, UR22, P2 ;  /* 0x0000001663007c0c */ /* 0x000fe40009701270 */
[CC--:B------:R-:W-:Y:S02]  /*2fc0*/  IADD3 R99, P4, PT, R101.reuse, R179.reuse, RZ ;  /* 0x000000b365637210 */ /* 0x0c0fe40007f9e0ff */
[----:B------:R-:W-:Y:S02]  /*2fd0*/  IADD3 R100, P5, PT, R102, R179, RZ ;  /* 0x000000b366647210 */ /* 0x000fe40007fbe0ff */
[----:B------:R-:W-:Y:S02]  /*2fe0*/  LEA.HI.X.SX32 R101, R101, R177, 0x1, P4 ;  /* 0x000000b165657211 */ /* 0x000fe400020f0eff */
[----:B------:R-:W-:Y:S01]  /*2ff0*/  PRMT R167, RZ, 0x7610, R167 ;  /* 0x00007610ffa77816 */ /* 0x000fe200000000a7 */
[----:B0-----:R-:W-:Y:S01]  /*3000*/  @P1 IMAD.MOV.U32 R106, RZ, RZ, R99 ;  /* 0x000000ffff6a1224 */ /* 0x001fe200078e0063 */
[----:B------:R-:W-:Y:S01]  /*3010*/  LOP3.LUT R103, R105, 0x66, RZ, 0xfc, !PT ;  /* 0x0000006669677812 */ /* 0x000fe200078efcff */
[----:B------:R-:W-:Y:S01]  /*3020*/  @P1 IMAD.MOV.U32 R107, RZ, RZ, R101 ;  /* 0x000000ffff6b1224 */ /* 0x000fe200078e0065 */
[----:B------:R-:W-:-:S02]  /*3030*/  PLOP3.LUT P2, PT, PT, PT, UP1, 0x80, 0x8 ;  /* 0x000000000008781c */ /* 0x000fc40003f4f018 */
[----:B------:R-:W-:Y:S02]  /*3040*/  LEA.HI.X.SX32 R102, R102, R177, 0x1, P5 ;  /* 0x000000b166667211 */ /* 0x000fe400028f0eff */
[----:B------:R-:W-:Y:S01]  /*3050*/  ISETP.LT.AND P2, PT, R103, UR22, P2 ;  /* 0x0000001667007c0c */ /* 0x000fe20009741270 */
[----:B------:R0:W3:Y:S01]  /*3060*/  @P1 LDG.E.U8 R167, desc[UR20][R106.64] ;  /* 0x000000146aa71981 */ /* 0x0000e2000c1e1100 */
[----:B------:R-:W-:Y:S02]  /*3070*/  PRMT R180, RZ, 0x7610, R180 ;  /* 0x00007610ffb47816 */ /* 0x000fe400000000b4 */
[----:B------:R-:W-:Y:S01]  /*3080*/  IADD3 R103, P4, PT, R104, R179, RZ ;  /* 0x000000b368677210 */ /* 0x000fe20007f9e0ff */
[----:B0-----:R-:W-:Y:S02]  /*3090*/  @P0 IMAD.MOV.U32 R106, RZ, RZ, R100 ;  /* 0x000000ffff6a0224 */ /* 0x001fe400078e0064 */
[----:B------:R-:W-:Y:S01]  /*30a0*/  @P0 IMAD.MOV.U32 R107, RZ, RZ, R102 ;  /* 0x000000ffff6b0224 */ /* 0x000fe200078e0066 */
[----:B------:R-:W-:-:S02]  /*30b0*/  LOP3.LUT R105, R105, 0x76, RZ, 0xfc, !PT ;  /* 0x0000007669697812 */ /* 0x000fc400078efcff */
[----:B------:R-:W-:Y:S02]  /*30c0*/  LEA.HI.X.SX32 R104, R104, R177, 0x1, P4 ;  /* 0x000000b168687211 */ /* 0x000fe400020f0eff */
[----:B------:R0:W4:Y:S01]  /*30d0*/  @P0 LDG.E.U8 R180, desc[UR20][R106.64] ;  /* 0x000000146ab40981 */ /* 0x000122000c1e1100 */
[----:B------:R-:W-:Y:S02]  /*30e0*/  PLOP3.LUT P0, PT, PT, PT, UP1, 0x80, 0x8 ;  /* 0x000000000008781c */ /* 0x000fe40003f0f018 */
[----:B------:R-:W-:Y:S02]  /*30f0*/  LEA.HI R110, R194, 0xe, RZ, 0x1a ;  /* 0x0000000ec26e7811 */ /* 0x000fe400078fd0ff */
[----:B------:R-:W-:Y:S02]  /*3100*/  ISETP.LT.AND P0, PT, R105, UR22, P0 ;  /* 0x0000001669007c0c */ /* 0x000fe40008701270 */
[----:B------:R-:W-:Y:S01]  /*3110*/  PRMT R181, RZ, 0x7610, R181 ;  /* 0x00007610ffb57816 */ /* 0x000fe200000000b5 */
[----:B------:R-:W-:Y:S01]  /*3120*/  IMAD R108, R110, UR12, RZ ;  /* 0x0000000c6e6c7c24 */ /* 0x000fe2000f8e02ff */
[----:B------:R-:W-:Y:S01]  /*3130*/  PLOP3.LUT P1, PT, PT, PT, UP1, 0x80, 0x8 ;  /* 0x000000000008781c */ /* 0x000fe20003f2f018 */
[----:B0-----:R-:W-:-:S02]  /*3140*/  @P2 IMAD.MOV.U32 R106, RZ, RZ, R103 ;  /* 0x000000ffff6a2224 */ /* 0x001fc400078e0067 */
[----:B------:R-:W-:Y:S01]  /*3150*/  @P2 IMAD.MOV.U32 R107, RZ, RZ, R104 ;  /* 0x000000ffff6b2224 */ /* 0x000fe200078e0068 */
[-C--:B------:R-:W-:Y:S02]  /*3160*/  IADD3 R156, P5, PT, R155, R179.reuse, RZ ;  /* 0x000000b39b9c7210 */ /* 0x080fe40007fbe0ff */
[----:B------:R-:W-:Y:S02]  /*3170*/  LEA.HI R109, R194, 0x1e, RZ, 0x1a ;  /* 0x0000001ec26d7811 */ /* 0x000fe400078fd0ff */
[----:B------:R0:W5:Y:S01]  /*3180*/  @P2 LDG.E.U8 R181, desc[UR20][R106.64] ;  /* 0x000000146ab52981 */ /* 0x000162000c1e1100 */
[----:B------:R-:W-:Y:S02]  /*3190*/  ISETP.LT.AND P1, PT, R110, UR22, P1 ;  /* 0x000000166e007c0c */ /* 0x000fe40008f21270 */
[----:B------:R-:W-:Y:S02]  /*31a0*/  PLOP3.LUT P2, PT, PT, PT, UP1, 0x80, 0x8 ;  /* 0x000000000008781c */ /* 0x000fe40003f4f018 */
[----:B------:R-:W-:-:S02]  /*31b0*/  IADD3 R105, P4, PT, R108, R179, RZ ;  /* 0x000000b36c697210 */ /* 0x000fc40007f9e0ff */
[-C--:B------:R-:W-:Y:S01]  /*31c0*/  LEA.HI.X.SX32 R155, R155, R177.reuse, 0x1, P5 ;  /* 0x000000b19b9b7211 */ /* 0x080fe200028f0eff */
[C---:B------:R-:W-:Y:S01]  /*31d0*/  IMAD R110, R109.reuse, UR12, RZ ;  /* 0x0000000c6d6e7c24 */ /* 0x040fe2000f8e02ff */
[----:B------:R-:W-:Y:S02]  /*31e0*/  ISETP.LT.AND P2, PT, R109, UR22, P2 ;  /* 0x000000166d007c0c */ /* 0x000fe40009741270 */
[----:B------:R-:W-:Y:S01]  /*31f0*/  PRMT R183, RZ, 0x7610, R183 ;  /* 0x00007610ffb77816 */ /* 0x000fe200000000b7 */
[----:B------:R-:W-:Y:S01]  /*3200*/  @P0 IMAD.MOV.U32 R109, RZ, RZ, R155 ;  /* 0x000000ffff6d0224 */ /* 0x000fe200078e009b */
[----:B0-----:R-:W-:Y:S01]  /*3210*/  LEA.HI.X.SX32 R107, R108, R177, 0x1, P4 ;  /* 0x000000b16c6b7211 */ /* 0x001fe200020f0eff */
[----:B------:R-:W-:Y:S01]  /*3220*/  @P0 IMAD.MOV.U32 R108, RZ, RZ, R156 ;  /* 0x000000ffff6c0224 */ /* 0x000fe200078e009c */
[----:B------:R-:W-:Y:S02]  /*3230*/  IADD3 R106, P5, PT, R110, R179, RZ ;  /* 0x000000b36e6a7210 */ /* 0x000fe40007fbe0ff */
[----:B------:R-:W-:-:S02]  /*3240*/  LEA.HI R114, R194, 0x2e, RZ, 0x1a ;  /* 0x0000002ec2727811 */ /* 0x000fc400078fd0ff */
[----:B------:R0:W5:Y:S01]  /*3250*/  @P0 LDG.E.U8 R183, desc[UR20][R108.64] ;  /* 0x000000146cb70981 */ /* 0x000162000c1e1100 */
[----:B------:R-:W-:Y:S01]  /*3260*/  PRMT R184, RZ, 0x7610, R184 ;  /* 0x00007610ffb87816 */ /* 0x000fe200000000b8 */
[----:B------:R-:W-:Y:S01]  /*3270*/  @P1 IMAD.MOV.U32 R111, RZ, RZ, R107 ;  /* 0x000000ffff6f1224 */ /* 0x000fe200078e006b */
[----:B------:R-:W-:Y:S01]  /*3280*/  PLOP3.LUT P0, PT, PT, PT, UP1, 0x80, 0x8 ;  /* 0x000000000008781c */ /* 0x000fe20003f0f018 */
[----:B------:R-:W-:Y:S01]  /*3290*/  IMAD R112, R114, UR12, RZ ;  /* 0x0000000c72707c24 */ /* 0x000fe2000f8e02ff */
[----:B------:R-:W-:Y:S02]  /*32a0*/  LEA.HI R113, R194, 0x3e, RZ, 0x1a ;  /* 0x0000003ec2717811 */ /* 0x000fe400078fd0ff */
[----:B0-----:R-:W-:Y:S01]  /*32b0*/  LEA.HI.X.SX32 R108, R110, R177, 0x1, P5 ;  /* 0x000000b16e6c7211 */ /* 0x001fe200028f0eff */
[----:B------:R-:W-:Y:S01]  /*32c0*/  @P1 IMAD.MOV.U32 R110, RZ, RZ, R105 ;  /* 0x000000ffff6e1224 */ /* 0x000fe200078e0069 */
[----:B------:R-:W-:Y:S02]  /*32d0*/  ISETP.LT.AND P0, PT, R114, UR22, P0 ;  /* 0x0000001672007c0c */ /* 0x000fe40008701270 */
[----:B------:R-:W-:-:S02]  /*32e0*/  PRMT R185, RZ, 0x7610, R185 ;  /* 0x00007610ffb97816 */ /* 0x000fc400000000b9 */
[----:B------:R0:W5:Y:S01]  /*32f0*/  @P1 LDG.E.U8 R184, desc[UR20][R110.64] ;  /* 0x000000146eb81981 */ /* 0x000162000c1e1100 */
[----:B------:R-:W-:Y:S01]  /*3300*/  PLOP3.LUT P1, PT, PT, PT, UP1, 0x80, 0x8 ;  /* 0x000000000008781c */ /* 0x000fe20003f2f018 */
[C---:B------:R-:W-:Y:S01]  /*3310*/  IMAD R114, R113.reuse, UR12, RZ ;  /* 0x0000000c71727c24 */ /* 0x040fe2000f8e02ff */
[----:B------:R-:W-:Y:S02]  /*3320*/  IADD3 R109, P4, PT, R112, R179, RZ ;  /* 0x000000b3706d7210 */ /* 0x000fe40007f9e0ff */
[----:B------:R-:W-:Y:S01]  /*3330*/  ISETP.LT.AND P1, PT, R113, UR22, P1 ;  /* 0x0000001671007c0c */ /* 0x000fe20008f21270 */
[----:B0-----:R-:W-:Y:S02]  /*3340*/  @P2 IMAD.MOV.U32 R110, RZ, RZ, R106 ;  /* 0x000000ffff6e2224 */ /* 0x001fe400078e006a */
[----:B------:R-:W-:Y:S01]  /*3350*/  @P2 IMAD.MOV.U32 R111, RZ, RZ, R108 ;  /* 0x000000ffff6f2224 */ /* 0x000fe200078e006c */
[----:B------:R-:W-:-:S04]  /*3360*/  LEA.HI R113, R194, 0x4e, RZ, 0x1a ;  /* 0x0000004ec2717811 */ /* 0x000fc800078fd0ff */
[----:B------:R0:W5:Y:S01]  /*3370*/  @P2 LDG.E.U8 R185, desc[UR20][R110.64] ;  /* 0x000000146eb92981 */ /* 0x000162000c1e1100 */
[----:B------:R-:W-:Y:S02]  /*3380*/  PRMT R186, RZ, 0x7610, R186 ;  /* 0x00007610ffba7816 */ /* 0x000fe400000000ba */
[----:B------:R-:W-:Y:S02]  /*3390*/  PLOP3.LUT P2, PT, PT, PT, UP1, 0x80, 0x8 ;  /* 0x000000000008781c */ /* 0x000fe40003f4f018 */
[----:B0-----:R-:W-:Y:S02]  /*33a0*/  IADD3 R110, P5, PT, R114, R179, RZ ;  /* 0x000000b3726e7210 */ /* 0x001fe40007fbe0ff */
[-C--:B------:R-:W-:Y:S02]  /*33b0*/  LEA.HI.X.SX32 R111, R112, R177.reuse, 0x1, P4 ;  /* 0x000000b1706f7211 */ /* 0x080fe400020f0eff */
[----:B------:R-:W-:Y:S01]  /*33c0*/  LEA.HI.X.SX32 R112, R114, R177, 0x1, P5 ;  /* 0x000000b172707211 */ /* 0x000fe200028f0eff */
[----:B------:R-:W-:-:S02]  /*33d0*/  @P0 IMAD.MOV.U32 R114, RZ, RZ, R109 ;  /* 0x000000ffff720224 */ /* 0x000fc400078e006d */
[----:B------:R-:W-:Y:S01]  /*33e0*/  @P0 IMAD.MOV.U32 R115, RZ, RZ, R111 ;  /* 0x000000ffff730224 */ /* 0x000fe200078e006f */
[C---:B------:R-:W-:Y:S01]  /*33f0*/  ISETP.LT.AND P2, PT, R113.reuse, UR22, P2 ;  /* 0x0000001671007c0c */ /* 0x040fe20009741270 */
[----:B------:R-:W-:Y:S01]  /*3400*/  IMAD R116, R113, UR12, RZ ;  /* 0x0000000c71747c24 */ /* 0x000fe2000f8e02ff */
[----:B------:R-:W-:Y:S02]  /*3410*/  PRMT R187, RZ, 0x7610, R187 ;  /* 0x00007610ffbb7816 */ /* 0x000fe400000000bb */
[----:B------:R0:W5:Y:S02]  /*3420*/  @P0 LDG.E.U8 R186, desc[UR20][R114.64] ;  /* 0x0000001472ba0981 */ /* 0x000164000c1e1100 */
[----:B------:R-:W-:Y:S01]  /*3430*/  IADD3 R113, P0, PT, R116, R179, RZ ;  /* 0x000000b374717210 */ /* 0x000fe20007f1e0ff */
[----:B0-----:R-:W-:Y:S02]  /*3440*/  @P1 IMAD.MOV.U32 R114, RZ, RZ, R110 ;  /* 0x000000ffff721224 */ /* 0x001fe400078e006e */
[----:B------:R-:W-:-:S05]  /*3450*/  @P1 IMAD.MOV.U32 R115, RZ, RZ, R112 ;  /* 0x000000ffff731224 */ /* 0x000fca00078e0070 */
[----:B------:R0:W5:Y:S01]  /*3460*/  @P1 LDG.E.U8 R187, desc[UR20][R114.64] ;  /* 0x0000001472bb1981 */ /* 0x000162000c1e1100 */
[----:B------:R-:W-:Y:S02]  /*3470*/  PRMT R188, RZ, 0x7610, R188 ;  /* 0x00007610ffbc7816 */ /* 0x000fe400000000bc */
[----:B------:R-:W-:Y:S02]  /*3480*/  LEA.HI R118, R194, 0x5e, RZ, 0x1a ;  /* 0x0000005ec2767811 */ /* 0x000fe400078fd0ff */
[----:B0-----:R-:W-:Y:S01]  /*3490*/  LEA.HI.X.SX32 R114, R116, R177, 0x1, P0 ;  /* 0x000000b174727211 */ /* 0x001fe200000f0eff */
[----:B------:R-:W-:Y:S01]  /*34a0*/  @P2 IMAD.MOV.U32 R116, RZ, RZ, R113 ;  /* 0x000000ffff742224 */ /* 0x000fe200078e0071 */
[----:B------:R-:W-:-:S03]  /*34b0*/  PLOP3.LUT P0, PT, PT, PT, UP1, 0x80, 0x8 ;  /* 0x000000000008781c */ /* 0x000fc60003f0f018 */
[----:B------:R-:W-:Y:S01]  /*34c0*/  @P2 IMAD.MOV.U32 R117, RZ, RZ, R114 ;  /* 0x000000ffff752224 */ /* 0x000fe200078e0072 */
[----:B------:R-:W-:-:S04]  /*34d0*/  ISETP.LT.AND P0, PT, R118, UR22, P0 ;  /* 0x0000001676007c0c */ /* 0x000fc80008701270 */
[----:B------:R0:W5:Y:S01]  /*34e0*/  @P2 LDG.E.U8 R188, desc[UR20][R116.64] ;  /* 0x0000001474bc2981 */ /* 0x000162000c1e1100 */
[----:B------:R-:W-:Y:S01]  /*34f0*/  IABS R192, R119 ;  /* 0x0000007700c07213 */ /* 0x000fe20000000000 */
[----:B0-----:R-:W-:-:S03]  /*3500*/  IMAD R116, R118, UR12, RZ ;  /* 0x0000000c76747c24 */ /* 0x001fc6000f8e02ff */
[----:B------:R-:W0:Y:S02]  /*3510*/  I2F.RP R193, R192 ;  /* 0x000000c000c17306 */ /* 0x000e240000209400 */
[----:B------:R-:W-:-:S04]  /*3520*/  IADD3 R115, P1, PT, R116, R179, RZ ;  /* 0x000000b374737210 */ /* 0x000fc80007f3e0ff */
[----:B------:R-:W-:Y:S01]  /*3530*/  LEA.HI.X.SX32 R116, R116, R177, 0x1, P1 ;  /* 0x000000b174747211 */ /* 0x000fe200008f0eff */
[----:B------:R-:W-:Y:S01]  /*3540*/  @P0 IMAD.MOV.U32 R120, RZ, RZ, R115 ;  /* 0x000000ffff780224 */ /* 0x000fe200078e0073 */
[----:B------:R-:W-:-:S03]  /*3550*/  PRMT R202, RZ, 0x7610, R202 ;  /* 0x00007610ffca7816 */ /* 0x000fc600000000ca */
[----:B------:R-:W-:Y:S01]  /*3560*/  @P0 IMAD.MOV.U32 R121, RZ, RZ, R116 ;  /* 0x000000ffff790224 */ /* 0x000fe200078e0074 */
[----:B------:R-:W-:Y:S01]  /*3570*/  LEA.HI R117, R194, 0x6e, RZ, 0x1a ;  /* 0x0000006ec2757811 */ /* 0x000fe200078fd0ff */
[----:B0-----:R-:W0:Y:S03]  /*3580*/  MUFU.RCP R193, R193 ;  /* 0x000000c100c17308 */ /* 0x001e260000001000 */
[----:B------:R1:W5:Y:S01]  /*3590*/  @P0 LDG.E.U8 R202, desc[UR20][R120.64] ;  /* 0x0000001478ca0981 */ /* 0x000362000c1e1100 */
[----:B------:R-:W-:Y:S01]  /*35a0*/  PLOP3.LUT P0, PT, PT, PT, UP1, 0x80, 0x8 ;  /* 0x000000000008781c */ /* 0x000fe20003f0f018 */
[----:B------:R-:W-:-:S03]  /*35b0*/  IMAD R118, R117, UR12, RZ ;  /* 0x0000000c75767c24 */ /* 0x000fc6000f8e02ff */
[----:B------:R-:W-:Y:S02]  /*35c0*/  ISETP.LT.AND P0, PT, R117, UR22, P0 ;  /* 0x0000001675007c0c */ /* 0x000fe40008701270 */
[----:B------:R-:W-:-:S04]  /*35d0*/  IADD3 R117, P1, PT, R118, R179, RZ ;  /* 0x000000b376757210 */ /* 0x000fc80007f3e0ff */
[----:B------:R-:W-:Y:S02]  /*35e0*/  LEA.HI.X.SX32 R118, R118, R177, 0x1, P1 ;  /* 0x000000b176767211 */ /* 0x000fe400008f0eff */
[----:B------:R-:W-:Y:S01]  /*35f0*/  PRMT R200, RZ, 0x7610, R200 ;  /* 0x00007610ffc87816 */ /* 0x000fe200000000c8 */
[----:B0-----:R-:W-:-:S04]  /*3600*/  VIADD R193, R193, 0xffffffe ;  /* 0x0ffffffec1c17836 */ /* 0x001fc80000000000 */
[----:B-1----:R-:W-:Y:S02]  /*3610*/  @P0 IMAD.MOV.U32 R120, RZ, RZ, R117 ;  /* 0x000000ffff780224 */ /* 0x002fe400078e0075 */
[----:B------:R-:W-:Y:S01]  /*3620*/  @P0 IMAD.MOV.U32 R121, RZ, RZ, R118 ;  /* 0x000000ffff790224 */ /* 0x000fe200078e0076 */
[----:B------:R-:W-:-:S04]  /*3630*/  LEA.HI R194, R194, 0x7e, RZ, 0x1a ;  /* 0x0000007ec2c27811 */ /* 0x000fc800078fd0ff */
[----:B------:R0:W5:Y:S02]  /*3640*/  @P0 LDG.E.U8 R200, desc[UR20][R120.64] ;  /* 0x0000001478c80981 */ /* 0x000164000c1e1100 */
[----:B0-----:R-:W0:Y:S01]  /*3650*/  F2I.FTZ.U32.TRUNC.NTZ R121, R193 ;  /* 0x000000c100797305 */ /* 0x001e22000021f000 */
[----:B------:R-:W-:-:S05]  /*3660*/  IMAD R120, R194, UR12, RZ ;  /* 0x0000000cc2787c24 */ /* 0x000fca000f8e02ff */
[----:B------:R-:W-:-:S04]  /*3670*/  IADD3 R179, P1, PT, R120, R179, RZ ;  /* 0x000000b378b37210 */ /* 0x000fc80007f3e0ff */
[----:B------:R-:W-:Y:S01]  /*3680*/  LEA.HI.X.SX32 R177, R120, R177, 0x1, P1 ;  /* 0x000000b178b17211 */ /* 0x000fe200008f0eff */
[----:B0-----:R-:W-:Y:S01]  /*3690*/  IMAD.MOV R120, RZ, RZ, -R121 ;  /* 0x000000ffff787224 */ /* 0x001fe200078e0a79 */
[----:B------:R-:W-:-:S03]  /*36a0*/  PLOP3.LUT P0, PT, PT, PT, UP1, 0x80, 0x8 ;  /* 0x000000000008781c */ /* 0x000fc60003f0f018 */
[----:B------:R-:W-:Y:S02]  /*36b0*/  IMAD R193, R120, R192, RZ ;  /* 0x000000c078c17224 */ /* 0x000fe400078e02ff */
[----:B------:R-:W-:Y:S01]  /*36c0*/  IMAD.MOV.U32 R120, RZ, RZ, RZ ;  /* 0x000000ffff787224 */ /* 0x000fe200078e00ff */
[----:B------:R-:W-:-:S03]  /*36d0*/  ISETP.LT.AND P0, PT, R194, UR22, P0 ;  /* 0x00000016c2007c0c */ /* 0x000fc60008701270 */
[----:B------:R-:W-:-:S04]  /*36e0*/  IMAD.HI.U32 R120, R121, R193, R120 ;  /* 0x000000c179787227 */ /* 0x000fc800078e0078 */
[----:B------:R-:W-:Y:S02]  /*36f0*/  IMAD.SHL.U32 R121, R199, 0x20, RZ ;  /* 0x00000020c7797824 */ /* 0x000fe400078e00ff */
[----:B------:R-:W-:-:S03]  /*3700*/  IMAD.SHL.U32 R201, R136, 0x40, RZ ;  /* 0x0000004088c97824 */ /* 0x000fc600078e00ff */
[----:B------:R-:W-:Y:S01]  /*3710*/  LOP3.LUT R121, R121, 0x20, RZ, 0xc0, !PT ;  /* 0x0000002079797812 */ /* 0x000fe200078ec0ff */
[----:B------:R-:W-:Y:S01]  /*3720*/  @P0 IMAD.MOV.U32 R194, RZ, RZ, R179 ;  /* 0x000000ffffc20224 */ /* 0x000fe200078e00b3 */
[----:B------:R-:W-:Y:S02]  /*3730*/  PRMT R198, RZ, 0x7610, R198 ;  /* 0x00007610ffc67816 */ /* 0x000fe400000000c6 */
[----:B------:R-:W-:Y:S01]  /*3740*/  LOP3.LUT R193, R201, R121, RZ, 0xfc, !PT ;  /* 0x00000079c9c17212 */ /* 0x000fe200078efcff */
[----:B------:R-:W-:-:S03]  /*3750*/  @P0 IMAD.MOV.U32 R195, RZ, RZ, R177 ;  /* 0x000000ffffc30224 */ /* 0x000fc600078e00b1 */
[----:B------:R-:W-:Y:S02]  /*3760*/  IABS R136, R193 ;  /* 0x000000c100887213 */ /* 0x000fe40000000000 */
[----:B------:R0:W5:Y:S01]  /*3770*/  @P0 LDG.E.U8 R198, desc[UR20][R194.64] ;  /* 0x00000014c2c60981 */ /* 0x000162000c1e1100 */
[----:B------:R-:W-:-:S04]  /*3780*/  @!UP2 UIADD3 UR4, UPT, UPT, -UR5, 0x100000, URZ ;  /* 0x001000000504a890 */ /* 0x000fc8000fffe1ff */
[----:B------:R-:W-:Y:S02]  /*3790*/  @!UP2 USHF.L.U32 UR5, UR4, 0xb, URZ ;  /* 0x0000000b0405a899 */ /* 0x000fe400080006ff */
[----:B------:R-:W-:Y:S01]  /*37a0*/  @!UP2 USHF.L.U32 UR4, UR4, 0x1, URZ ;  /* 0x000000010404a899 */ /* 0x000fe200080006ff */
[----:B------:R-:W-:Y:S02]  /*37b0*/  ISETP.GE.AND P6, PT, R193, RZ, PT ;  /* 0x000000ffc100720c */ /* 0x000fe40003fc6270 */
[----:B------:R-:W-:Y:S01]  /*37c0*/  LOP3.LUT R193, R201, 0x1, R121, 0xfe, !PT ;  /* 0x00000001c9c17812 */ /* 0x000fe200078efe79 */
[----:B0-----:R-:W-:Y:S01]  /*37d0*/  IMAD.HI.U32 R194, R120, R136, RZ ;  /* 0x0000008878c27227 */ /* 0x001fe200078e00ff */
[----:B------:R-:W-:-:S03]  /*37e0*/  VOTEU.ALL UP2, P3 ;  /* 0x0000000000ff7886 */ /* 0x000fc60001840000 */
[----:B------:R-:W-:-:S04]  /*37f0*/  IMAD.MOV R194, RZ, RZ, -R194 ;  /* 0x000000ffffc27224 */ /* 0x000fc800078e0ac2 */
[----:B------:R0:W1:Y:S01]  /*3800*/  @!UP2 SYNCS.EXCH.64 URZ, [UR9+0x6008], UR4 ;  /* 0x0060080409ffa5b2 */ /* 0x0000620008000100 */
[----:B------:R-:W-:Y:S01]  /*3810*/  IMAD R136, R192, R194, R136 ;  /* 0x000000c2c0887224 */ /* 0x000fe200078e0288 */
[----:B------:R-:W-:Y:S01]  /*3820*/  IABS R194, R193 ;  /* 0x000000c100c27213 */ /* 0x000fe20000000000 */
[----:B--2---:R2:W-:Y:S01]  /*3830*/  STS.U8 [R238+UR9], R135 ;  /* 0x00000087ee007988 */ /* 0x0045e20008000009 */
[----:B------:R-:W-:Y:S02]  /*3840*/  ISETP.GE.AND P2, PT, R193, RZ, PT ;  /* 0x000000ffc100720c */ /* 0x000fe40003f46270 */
[----:B------:R-:W-:Y:S01]  /*3850*/  LOP3.LUT R199, R238, 0x10, RZ, 0x3c, !PT ;  /* 0x00000010eec77812 */ /* 0x000fe200078e3cff */
[----:B0-----:R-:W0:Y:S01]  /*3860*/  LDCU UR4, c[0x0][0x3b0] ;  /* 0x00007600ff0477ac */ /* 0x001e220008000800 */
[----:B--2---:R-:W-:-:S04]  /*3870*/  IMAD.HI.U32 R135, R120, R194, RZ ;  /* 0x000000c278877227 */ /* 0x004fc800078e00ff */
[----:B------:R-:W-:-:S04]  /*3880*/  IMAD.MOV R135, RZ, RZ, -R135 ;  /* 0x000000ffff877224 */ /* 0x000fc800078e0a87 */
[----:B------:R-:W-:Y:S01]  /*3890*/  IMAD R135, R192, R135, R194 ;  /* 0x00000087c0877224 */ /* 0x000fe200078e02c2 */
[----:B------:R-:W-:-:S04]  /*38a0*/  LOP3.LUT R193, R201, 0x2, R121, 0xfe, !PT ;  /* 0x00000002c9c17812 */ /* 0x000fc800078efe79 */
[----:B------:R-:W-:Y:S02]  /*38b0*/  ISETP.GT.U32.AND P5, PT, R192, R135, PT ;  /* 0x00000087c000720c */ /* 0x000fe40003fa4070 */
[----:B------:R-:W-:Y:S01]  /*38c0*/  IABS R194, R193 ;  /* 0x000000c100c27213 */ /* 0x000fe20000000000 */
[----:B---3--:R2:W-:Y:S01]  /*38d0*/  STS.U8 [R238+UR9+0x200], R134 ;  /* 0x00020086ee007988 */ /* 0x0085e20008000009 */
[----:B------:R-:W-:Y:S02]  /*38e0*/  ISETP.GE.AND P4, PT, R193, RZ, PT ;  /* 0x000000ffc100720c */ /* 0x000fe40003f86270 */
[----:B------:R-:W-:Y:S01]  /*38f0*/  LOP3.LUT R193, R201, 0x3, R121, 0xfe, !PT ;  /* 0x00000003c9c17812 */ /* 0x000fe200078efe79 */
[----:B--2---:R-:W-:-:S04]  /*3900*/  IMAD.HI.U32 R134, R120, R194, RZ ;  /* 0x000000c278867227 */ /* 0x004fc800078e00ff */
[----:B------:R-:W-:Y:S02]  /*3910*/  IMAD.MOV R134, RZ, RZ, -R134 ;  /* 0x000000ffff867224 */ /* 0x000fe400078e0a86 */
[----:B------:R-:W-:Y:S02]  /*3920*/  @!P5 IMAD.IADD R135, R135, 0x1, -R192 ;  /* 0x000000018787d824 */ /* 0x000fe400078e0ac0 */
[C---:B------:R-:W-:Y:S01]  /*3930*/  IMAD R134, R192.reuse, R134, R194 ;  /* 0x00000086c0867224 */ /* 0x040fe200078e02c2 */
[----:B------:R-:W-:Y:S02]  /*3940*/  IABS R194, R193 ;  /* 0x000000c100c27213 */ /* 0x000fe40000000000 */
[C---:B------:R-:W-:Y:S02]  /*3950*/  ISETP.GT.U32.AND P5, PT, R192.reuse, R135, PT ;  /* 0x00000087c000720c */ /* 0x040fe40003fa4070 */
[----:B------:R-:W-:Y:S01]  /*3960*/  ISETP.GT.U32.AND P0, PT, R192, R136, PT ;  /* 0x00000088c000720c */ /* 0x000fe20003f04070 */
[----:B----4-:R2:W-:Y:S02]  /*3970*/  STS.U8 [R238+UR9+0x400], R137 ;  /* 0x00040089ee007988 */ /* 0x0105e40008000009 */
[----:B--2---:R-:W-:-:S04]  /*3980*/  IMAD.HI.U32 R137, R120, R194, RZ ;  /* 0x000000c278897227 */ /* 0x004fc800078e00ff */
[----:B------:R-:W-:-:S04]  /*3990*/  IMAD.MOV R137, RZ, RZ, -R137 ;  /* 0x000000ffff897224 */ /* 0x000fc800078e0a89 */
[----:B------:R-:W-:Y:S02]  /*39a0*/  @!P5 IMAD.IADD R135, R135, 0x1, -R192 ;  /* 0x000000018787d824 */ /* 0x000fe400078e0ac0 */
[----:B------:R-:W-:Y:S02]  /*39b0*/  IMAD R137, R192, R137, R194 ;  /* 0x00000089c0897224 */ /* 0x000fe400078e02c2 */
[----:B------:R-:W-:Y:S02]  /*39c0*/  @!P0 IMAD.IADD R136, R136, 0x1, -R192 ;  /* 0x0000000188888824 */ /* 0x000fe400078e0ac0 */
[----:B------:R-:W-:Y:S01]  /*39d0*/  @!P2 IMAD.MOV R135, RZ, RZ, -R135 ;  /* 0x000000ffff87a224 */ /* 0x000fe200078e0a87 */
[C---:B------:R-:W-:Y:S02]  /*39e0*/  ISETP.GT.U32.AND P2, PT, R192.reuse, R137, PT ;  /* 0x00000089c000720c */ /* 0x040fe40003f44070 */
[----:B------:R-:W-:Y:S02]  /*39f0*/  ISETP.GT.U32.AND P0, PT, R192, R136, PT ;  /* 0x00000088c000720c */ /* 0x000fe40003f04070 */
[----:B------:R-:W-:-:S02]  /*3a00*/  ISETP.GE.AND P1, PT, R193, RZ, PT ;  /* 0x000000ffc100720c */ /* 0x000fc40003f26270 */
[----:B------:R-:W-:Y:S01]  /*3a10*/  LOP3.LUT R193, R201, 0x4, R121, 0xfe, !PT ;  /* 0x00000004c9c17812 */ /* 0x000fe200078efe79 */
[----:B-----5:R2:W-:Y:S03]  /*3a20*/  STS.U8 [R238+UR9+0x600], R138 ;  /* 0x0006008aee007988 */ /* 0x0205e60008000009 */
[----:B------:R-:W-:Y:S01]  /*3a30*/  IABS R194, R193 ;  /* 0x000000c100c27213 */ /* 0x000fe20000000000 */
[----:B------:R3:W-:Y:S02]  /*3a40*/  STS.U8 [R238+UR9+0x800], R139 ;  /* 0x0008008bee007988 */ /* 0x0007e40008000009 */
[--C-:B------:R-:W-:Y:S02]  /*3a50*/  @!P2 IMAD.IADD R137, R137, 0x1, -R192.reuse ;  /* 0x000000018989a824 */ /* 0x100fe400078e0ac0 */
[----:B------:R-:W-:Y:S02]  /*3a60*/  @!P0 IMAD.IADD R136, R136, 0x1, -R192 ;  /* 0x0000000188888824 */ /* 0x000fe400078e0ac0 */
[----:B--2---:R-:W-:Y:S01]  /*3a70*/  IMAD.HI.U32 R138, R120, R194, RZ ;  /* 0x000000c2788a7227 */ /* 0x004fe200078e00ff */
[----:B------:R-:W-:-:S02]  /*3a80*/  ISETP.GE.AND P0, PT, R193, RZ, PT ;  /* 0x000000ffc100720c */ /* 0x000fc40003f06270 */
[----:B---3--:R-:W-:Y:S01]  /*3a90*/  LOP3.LUT R139, R201, 0x5, R121, 0xfe, !PT ;  /* 0x00000005c98b7812 */ /* 0x008fe200078efe79 */
[----:B------:R-:W-:Y:S01]  /*3aa0*/  IMAD.MOV R138, RZ, RZ, -R138 ;  /* 0x000000ffff8a7224 */ /* 0x000fe200078e0a8a */
[C---:B------:R-:W-:Y:S01]  /*3ab0*/  ISETP.GT.U32.AND P2, PT, R192.reuse, R137, PT ;  /* 0x00000089c000720c */ /* 0x040fe20003f44070 */
[----:B------:R-:W-:Y:S01]  /*3ac0*/  @!P6 IMAD.MOV R136, RZ, RZ, -R136 ;  /* 0x000000ffff88e224 */ /* 0x000fe200078e0a88 */
[----:B------:R-:W-:Y:S02]  /*3ad0*/  IABS R193, R139 ;  /* 0x0000008b00c17213 */ /* 0x000fe40000000000 */
[C---:B------:R-:W-:Y:S01]  /*3ae0*/  ISETP.GT.U32.AND P6, PT, R192.reuse, R134, PT ;  /* 0x00000086c000720c */ /* 0x040fe20003fc4070 */
[----:B------:R-:W-:Y:S02]  /*3af0*/  IMAD R138, R192, R138, R194 ;  /* 0x0000008ac08a7224 */ /* 0x000fe400078e02c2 */
[----:B------:R-:W-:Y:S01]  /*3b00*/  IMAD.HI.U32 R194, R120, R193, RZ ;  /* 0x000000c178c27227 */ /* 0x000fe200078e00ff */
[----:B------:R-:W-:-:S03]  /*3b10*/  ISETP.GE.AND P5, PT, R139, RZ, PT ;  /* 0x000000ff8b00720c */ /* 0x000fc60003fa6270 */
[----:B------:R-:W-:Y:S02]  /*3b20*/  IMAD.MOV R194, RZ, RZ, -R194 ;  /* 0x000000ffffc27224 */ /* 0x000fe400078e0ac2 */
[--C-:B------:R-:W-:Y:S02]  /*3b30*/  @!P2 IMAD.IADD R137, R137, 0x1, -R192.reuse ;  /* 0x000000018989a824 */ /* 0x100fe400078e0ac0 */
[----:B------:R-:W-:Y:S02]  /*3b40*/  IMAD R139, R192, R194, R193 ;  /* 0x000000c2c08b7224 */ /* 0x000fe400078e02c1 */
[----:B------:R-:W-:Y:S01]  /*3b50*/  @!P6 IMAD.IADD R134, R134, 0x1, -R192 ;  /* 0x000000018686e824 */ /* 0x000fe200078e0ac0 */
[----:B------:R2:W-:Y:S01]  /*3b60*/  STS.U8 [R238+UR9+0xa00], R140 ;  /* 0x000a008cee007988 */ /* 0x0005e20008000009 */
[----:B------:R-:W-:Y:S01]  /*3b70*/  @!P1 IMAD.MOV R137, RZ, RZ, -R137 ;  /* 0x000000ffff899224 */ /* 0x000fe200078e0a89 */
[C---:B------:R-:W-:Y:S02]  /*3b80*/  ISETP.GT.U32.AND P1, PT, R192.reuse, R139, PT ;  /* 0x0000008bc000720c */ /* 0x040fe40003f24070 */
[----:B------:R-:W-:-:S02]  /*3b90*/  ISETP.GT.U32.AND P6, PT, R192, R134, PT ;  /* 0x00000086c000720c */ /* 0x000fc40003fc4070 */
[----:B--2---:R-:W-:-:S04]  /*3ba0*/  LOP3.LUT R140, R201, 0x6, R121, 0xfe, !PT ;  /* 0x00000006c98c7812 */ /* 0x004fc800078efe79 */
[----:B------:R-:W-:Y:S01]  /*3bb0*/  IABS R193, R140 ;  /* 0x0000008c00c17213 */ /* 0x000fe20000000000 */
[----:B------:R2:W-:Y:S04]  /*3bc0*/  STS.U8 [R238+UR9+0xc00], R141 ;  /* 0x000c008dee007988 */ /* 0x0005e80008000009 */
[----:B------:R-:W-:-:S04]  /*3bd0*/  IMAD.HI.U32 R194, R120, R193, RZ ;  /* 0x000000c178c27227 */ /* 0x000fc800078e00ff */
[----:B------:R-:W-:Y:S02]  /*3be0*/  IMAD.MOV R194, RZ, RZ, -R194 ;  /* 0x000000ffffc27224 */ /* 0x000fe400078e0ac2 */
[--C-:B------:R-:W-:Y:S01]  /*3bf0*/  @!P1 IMAD.IADD R139, R139, 0x1, -R192.reuse ;  /* 0x000000018b8b9824 */ /* 0x100fe200078e0ac0 */
[----:B--2---:R-:W-:Y:S01]  /*3c00*/  LOP3.LUT R141, R201, 0x7, R121, 0xfe, !PT ;  /* 0x00000007c98d7812 */ /* 0x004fe200078efe79 */
[----:B------:R-:W-:Y:S01]  /*3c10*/  @!P6 IMAD.IADD R134, R134, 0x1, -R192 ;  /* 0x000000018686e824 */ /* 0x000fe200078e0ac0 */
[----:B------:R-:W-:Y:S01]  /*3c20*/  ISETP.GE.AND P6, PT, R140, RZ, PT ;  /* 0x000000ff8c00720c */ /* 0x000fe20003fc6270 */
[C---:B------:R-:W-:Y:S01]  /*3c30*/  IMAD R140, R192.reuse, R194, R193 ;  /* 0x000000c2c08c7224 */ /* 0x040fe200078e02c1 */
[----:B------:R-:W-:Y:S02]  /*3c40*/  IABS R193, R141 ;  /* 0x0000008d00c17213 */ /* 0x000fe40000000000 */
[C---:B------:R-:W-:Y:S01]  /*3c50*/  ISETP.GT.U32.AND P1, PT, R192.reuse, R139, PT ;  /* 0x0000008bc000720c */ /* 0x040fe20003f24070 */
[----:B------:R-:W-:Y:S01]  /*3c60*/  @!P4 IMAD.MOV R134, RZ, RZ, -R134 ;  /* 0x000000ffff86c224 */ /* 0x000fe200078e0a86 */
[----:B------:R-:W-:Y:S01]  /*3c70*/  ISETP.GT.U32.AND P4, PT, R192, R138, PT ;  /* 0x0000008ac000720c */ /* 0x000fe20003f84070 */
[----:B------:R-:W-:Y:S01]  /*3c80*/  IMAD.HI.U32 R194, R120, R193, RZ ;  /* 0x000000c178c27227 */ /* 0x000fe200078e00ff */
[----:B------:R-:W-:-:S03]  /*3c90*/  ISETP.GE.AND P2, PT, R141, RZ, PT ;  /* 0x000000ff8d00720c */ /* 0x000fc60003f46270 */
[----:B------:R-:W-:-:S04]  /*3ca0*/  IMAD.MOV R194, RZ, RZ, -R194 ;  /* 0x000000ffffc27224 */ /* 0x000fc800078e0ac2 */
[----:B------:R-:W-:Y:S02]  /*3cb0*/  IMAD R141, R192, R194, R193 ;  /* 0x000000c2c08d7224 */ /* 0x000fe400078e02c1 */
[--C-:B------:R-:W-:Y:S02]  /*3cc0*/  @!P1 IMAD.IADD R139, R139, 0x1, -R192.reuse ;  /* 0x000000018b8b9824 */ /* 0x100fe400078e0ac0 */
[----:B------:R-:W-:Y:S02]  /*3cd0*/  @!P4 IMAD.IADD R138, R138, 0x1, -R192 ;  /* 0x000000018a8ac824 */ /* 0x000fe400078e0ac0 */
[----:B------:R-:W-:Y:S01]  /*3ce0*/  @!P5 IMAD.MOV R139, RZ, RZ, -R139 ;  /* 0x000000ffff8bd224 */ /* 0x000fe200078e0a8b */
[C---:B------:R-:W-:Y:S01]  /*3cf0*/  ISETP.GT.U32.AND P5, PT, R192.reuse, R141, PT ;  /* 0x0000008dc000720c */ /* 0x040fe20003fa4070 */
[----:B------:R2:W-:Y:S01]  /*3d00*/  STS.U8 [R238+UR9+0xe00], R142 ;  /* 0x000e008eee007988 */ /* 0x0005e20008000009 */
[----:B------:R-:W-:Y:S02]  /*3d10*/  ISETP.GT.U32.AND P4, PT, R192, R138, PT ;  /* 0x0000008ac000720c */ /* 0x000fe40003f84070 */
[----:B--2---:R-:W-:-:S04]  /*3d20*/  LOP3.LUT R142, R201, 0x8, R121, 0xfe, !PT ;  /* 0x00000008c98e7812 */ /* 0x004fc800078efe79 */
[----:B------:R-:W-:-:S05]  /*3d30*/  IABS R193, R142 ;  /* 0x0000008e00c17213 */ /* 0x000fca0000000000 */
[----:B------:R-:W-:Y:S02]  /*3d40*/  @!P5 IMAD.IADD R141, R141, 0x1, -R192 ;  /* 0x000000018d8dd824 */ /* 0x000fe400078e0ac0 */
[----:B------:R-:W-:Y:S01]  /*3d50*/  IMAD.HI.U32 R194, R120, R193, RZ ;  /* 0x000000c178c27227 */ /* 0x000fe200078e00ff */
[----:B------:R2:W-:Y:S02]  /*3d60*/  STS.U8 [R238+UR9+0x1000], R143 ;  /* 0x0010008fee007988 */ /* 0x0005e40008000009 */
[----:B------:R-:W-:Y:S01]  /*3d70*/  ISETP.GT.U32.AND P5, PT, R192, R141, PT ;  /* 0x0000008dc000720c */ /* 0x000fe20003fa4070 */
[----:B------:R-:W-:Y:S02]  /*3d80*/  IMAD.MOV R194, RZ, RZ, -R194 ;  /* 0x000000ffffc27224 */ /* 0x000fe400078e0ac2 */
[----:B------:R-:W-:Y:S01]  /*3d90*/  @!P4 IMAD.IADD R138, R138, 0x1, -R192 ;  /* 0x000000018a8ac824 */ /* 0x000fe200078e0ac0 */
[----:B------:R-:W-:Y:S01]  /*3da0*/  ISETP.GE.AND P4, PT, R142, RZ, PT ;  /* 0x000000ff8e00720c */ /* 0x000fe20003f86270 */
[C---:B------:R-:W-:Y:S01]  /*3db0*/  IMAD R142, R192.reuse, R194, R193 ;  /* 0x000000c2c08e7224 */ /* 0x040fe200078e02c1 */
[----:B--2---:R-:W-:Y:S01]  /*3dc0*/  LOP3.LUT R143, R201, 0x9, R121, 0xfe, !PT ;  /* 0x00000009c98f7812 */ /* 0x004fe200078efe79 */
[----:B------:R-:W-:Y:S01]  /*3dd0*/  @!P0 IMAD.MOV R138, RZ, RZ, -R138 ;  /* 0x000000ffff8a8224 */ /* 0x000fe200078e0a8a */
[----:B------:R-:W-:-:S02]  /*3de0*/  ISETP.GT.U32.AND P0, PT, R192, R140, PT ;  /* 0x0000008cc000720c */ /* 0x000fc40003f04070 */
[----:B------:R-:W-:-:S03]  /*3df0*/  IABS R193, R143 ;  /* 0x0000008f00c17213 */ /* 0x000fc60000000000 */
[----:B------:R-:W-:Y:S02]  /*3e00*/  @!P5 IMAD.IADD R141, R141, 0x1, -R192 ;  /* 0x000000018d8dd824 */ /* 0x000fe400078e0ac0 */
[----:B------:R-:W-:Y:S01]  /*3e10*/  IMAD.HI.U32 R194, R120, R193, RZ ;  /* 0x000000c178c27227 */ /* 0x000fe200078e00ff */
[----:B------:R2:W-:Y:S03]  /*3e20*/  STS.U8 [R238+UR9+0x1200], R144 ;  /* 0x00120090ee007988 */ /* 0x0005e60008000009 */
[----:B------:R-:W-:Y:S01]  /*3e30*/  IMAD.MOV R194, RZ, RZ, -R194 ;  /* 0x000000ffffc27224 */ /* 0x000fe200078e0ac2 */
[----:B------:R-:W-:Y:S01]  /*3e40*/  STS.U8 [R238+UR9+0x1400], R145 ;  /* 0x00140091ee007988 */ /* 0x000fe20008000009 */
[----:B------:R-:W-:Y:S02]  /*3e50*/  ISETP.GE.AND P1, PT, R143, RZ, PT ;  /* 0x000000ff8f00720c */ /* 0x000fe40003f26270 */
[----:B------:R-:W-:Y:S01]  /*3e60*/  IMAD R143, R192, R194, R193 ;  /* 0x000000c2c08f7224 */ /* 0x000fe200078e02c1 */
[----:B------:R3:W-:Y:S01]  /*3e70*/  STS.U8 [R238+UR9+0x1600], R146 ;  /* 0x00160092ee007988 */ /* 0x0007e20008000009 */
[----:B------:R-:W-:Y:S01]  /*3e80*/  @!P0 IMAD.IADD R140, R140, 0x1, -R192 ;  /* 0x000000018c8c8824 */ /* 0x000fe200078e0ac0 */
[----:B--2---:R-:W-:Y:S01]  /*3e90*/  LOP3.LUT R144, R201, 0xa, R121, 0xfe, !PT ;  /* 0x0000000ac9907812 */ /* 0x004fe200078efe79 */
[----:B---3--:R-:W-:-:S03]  /*3ea0*/  IMAD.MOV.U32 R146, RZ, RZ, R141 ;  /* 0x000000ffff927224 */ /* 0x008fc600078e008d */
[C---:B------:R-:W-:Y:S01]  /*3eb0*/  ISETP.GT.U32.AND P0, PT, R192.reuse, R140, PT ;  /* 0x0000008cc000720c */ /* 0x040fe20003f04070 */
[----:B------:R-:W-:Y:S01]  /*3ec0*/  @!P2 IMAD.MOV R146, RZ, RZ, -R146 ;  /* 0x000000ffff92a224 */ /* 0x000fe200078e0a92 */
[----:B------:R-:W-:Y:S02]  /*3ed0*/  ISETP.GT.U32.AND P2, PT, R192, R143, PT ;  /* 0x0000008fc000720c */ /* 0x000fe40003f44070 */
[----:B------:R-:W-:-:S05]  /*3ee0*/  IABS R193, R144 ;  /* 0x0000009000c17213 */ /* 0x000fca0000000000 */
[----:B------:R-:W-:-:S04]  /*3ef0*/  IMAD.HI.U32 R194, R120, R193, RZ ;  /* 0x000000c178c27227 */ /* 0x000fc800078e00ff */
[----:B------:R-:W-:Y:S02]  /*3f00*/  IMAD.MOV R194, RZ, RZ, -R194 ;  /* 0x000000ffffc27224 */ /* 0x000fe400078e0ac2 */
[--C-:B------:R-:W-:Y:S02]  /*3f10*/  @!P2 IMAD.IADD R143, R143, 0x1, -R192.reuse ;  /* 0x000000018f8fa824 */ /* 0x100fe400078e0ac0 */
[----:B------:R-:W-:Y:S01]  /*3f20*/  @!P0 IMAD.IADD R140, R140, 0x1, -R192 ;  /* 0x000000018c8c8824 */ /* 0x000fe200078e0ac0 */
[----:B------:R-:W-:Y:S01]  /*3f30*/  ISETP.GE.AND P0, PT, R144, RZ, PT ;  /* 0x000000ff9000720c */ /* 0x000fe20003f06270 */
[C---:B------:R-:W-:Y:S01]  /*3f40*/  IMAD R144, R192.reuse, R194, R193 ;  /* 0x000000c2c0907224 */ /* 0x040fe200078e02c1 */
[----:B------:R-:W-:Y:S02]  /*3f50*/  LOP3.LUT R193, R201, 0xb, R121, 0xfe, !PT ;  /* 0x0000000bc9c17812 */ /* 0x000fe400078efe79 */
[----:B------:R-:W-:Y:S02]  /*3f60*/  ISETP.GT.U32.AND P2, PT, R192, R143, PT ;  /* 0x0000008fc000720c */ /* 0x000fe40003f44070 */
[----:B------:R-:W-:-:S05]  /*3f70*/  IABS R194, R193 ;  /* 0x000000c100c27213 */ /* 0x000fca0000000000 */
[----:B------:R-:W-:Y:S01]  /*3f80*/  IMAD.HI.U32 R195, R120, R194, RZ ;  /* 0x000000c278c37227 */ /* 0x000fe200078e00ff */
[----:B------:R-:W-:Y:S03]  /*3f90*/  STS.U8 [R238+UR9+0x1800], R147 ;  /* 0x00180093ee007988 */ /* 0x000fe60008000009 */
[----:B------:R-:W-:Y:S02]  /*3fa0*/  IMAD.MOV R195, RZ, RZ, -R195 ;  /* 0x000000ffffc37224 */ /* 0x000fe400078e0ac3 */
[----:B------:R-:W-:Y:S01]  /*3fb0*/  @!P2 IMAD.IADD R143, R143, 0x1, -R192 ;  /* 0x000000018f8fa824 */ /* 0x000fe200078e0ac0 */
[----:B------:R2:W-:Y:S01]  /*3fc0*/  STS.U8 [R238+UR9+0x1a00], R148 ;  /* 0x001a0094ee007988 */ /* 0x0005e20008000009 */
[----:B------:R-:W-:Y:S02]  /*3fd0*/  IMAD.MOV.U32 R145, RZ, RZ, R140 ;  /* 0x000000ffff917224 */ /* 0x000fe400078e008c */
[----:B------:R-:W-:-:S02]  /*3fe0*/  IMAD R140, R192, R195, R194 ;  /* 0x000000c3c08c7224 */ /* 0x000fc400078e02c2 */
[----:B------:R-:W-:Y:S01]  /*3ff0*/  @!P6 IMAD.MOV R145, RZ, RZ, -R145 ;  /* 0x000000ffff91e224 */ /* 0x000fe200078e0a91 */
[----:B------:R-:W-:Y:S01]  /*4000*/  ISETP.GT.U32.AND P6, PT, R192, R142, PT ;  /* 0x0000008ec000720c */ /* 0x000fe20003fc4070 */
[----:B--2---:R-:W-:-:S04]  /*4010*/  IMAD.MOV.U32 R148, RZ, RZ, R143 ;  /* 0x000000ffff947224 */ /* 0x004fc800078e008f */
[----:B------:R-:W-:Y:S01]  /*4020*/  @!P1 IMAD.MOV R148, RZ, RZ, -R148 ;  /* 0x000000ffff949224 */ /* 0x000fe200078e0a94 */
[----:B------:R-:W-:Y:S02]  /*4030*/  ISETP.GT.U32.AND P1, PT, R192, R140, PT ;  /* 0x0000008cc000720c */ /* 0x000fe40003f24070 */
[----:B------:R-:W-:Y:S02]  /*4040*/  ISETP.GE.AND P5, PT, R193, RZ, PT ;  /* 0x000000ffc100720c */ /* 0x000fe40003fa6270 */
[----:B------:R-:W-:-:S03]  /*4050*/  LOP3.LUT R193, R201, 0xc, R121, 0xfe, !PT ;  /* 0x0000000cc9c17812 */ /* 0x000fc600078efe79 */
[----:B------:R-:W-:Y:S01]  /*4060*/  @!P6 IMAD.IADD R142, R142, 0x1, -R192 ;  /* 0x000000018e8ee824 */ /* 0x000fe200078e0ac0 */
[----:B------:R-:W-:-:S05]  /*4070*/  IABS R194, R193 ;  /* 0x000000c100c27213 */ /* 0x000fca0000000000 */
[----:B------:R-:W-:Y:S01]  /*4080*/  @!P1 IMAD.IADD R140, R140, 0x1, -R192 ;  /* 0x000000018c8c9824 */ /* 0x000fe200078e0ac0 */
[----:B------:R-:W-:Y:S01]  /*4090*/  ISETP.GT.U32.AND P6, PT, R192, R142, PT ;  /* 0x0000008ec000720c */ /* 0x000fe20003fc4070 */
[----:B------:R-:W-:-:S03]  /*40a0*/  IMAD.HI.U32 R195, R120, R194, RZ ;  /* 0x000000c278c37227 */ /* 0x000fc600078e00ff */
[----:B------:R-:W-:Y:S01]  /*40b0*/  ISETP.GT.U32.AND P1, PT, R192, R140, PT ;  /* 0x0000008cc000720c */ /* 0x000fe20003f24070 */
[----:B------:R-:W-:-:S04]  /*40c0*/  IMAD.MOV R195, RZ, RZ, -R195 ;  /* 0x000000ffffc37224 */ /* 0x000fc800078e0ac3 */
[----:B------:R-:W-:-:S04]  /*40d0*/  IMAD R141, R192, R195, R194 ;  /* 0x000000c3c08d7224 */ /* 0x000fc800078e02c2 */
[----:B------:R-:W-:Y:S01]  /*40e0*/  @!P6 IMAD.IADD R142, R142, 0x1, -R192 ;  /* 0x000000018e8ee824 */ /* 0x000fe200078e0ac0 */
[----:B------:R-:W-:-:S03]  /*40f0*/  ISETP.GE.AND P6, PT, R193, RZ, PT ;  /* 0x000000ffc100720c */ /* 0x000fc60003fc6270 */
[----:B------:R-:W-:Y:S01]  /*4100*/  @!P1 IMAD.IADD R140, R140, 0x1, -R192 ;  /* 0x000000018c8c9824 */ /* 0x000fe200078e0ac0 */
[----:B------:R-:W-:Y:S01]  /*4110*/  ISETP.GT.U32.AND P1, PT, R192, R141, PT ;  /* 0x0000008dc000720c */ /* 0x000fe20003f24070 */
[----:B------:R-:W-:Y:S01]  /*4120*/  IMAD.MOV.U32 R147, RZ, RZ, R142 ;  /* 0x000000ffff937224 */ /* 0x000fe200078e008e */
[----:B------:R-:W-:-:S03]  /*4130*/  LOP3.LUT R193, R201, 0xd, R121, 0xfe, !PT ;  /* 0x0000000dc9c17812 */ /* 0x000fc600078efe79 */
[----:B------:R-:W-:Y:S01]  /*4140*/  @!P4 IMAD.MOV R147, RZ, RZ, -R147 ;  /* 0x000000ffff93c224 */ /* 0x000fe200078e0a93 */
[----:B------:R-:W-:Y:S02]  /*4150*/  IABS R194, R193 ;  /* 0x000000c100c27213 */ /* 0x000fe40000000000 */
[----:B------:R-:W-:-:S03]  /*4160*/  ISETP.GT.U32.AND P4, PT, R192, R144, PT ;  /* 0x00000090c000720c */ /* 0x000fc60003f84070 */
[----:B------:R-:W-:-:S04]  /*4170*/  IMAD.HI.U32 R142, R120, R194, RZ ;  /* 0x000000c2788e7227 */ /* 0x000fc800078e00ff */
[----:B------:R-:W-:Y:S02]  /*4180*/  @!P1 IMAD.IADD R141, R141, 0x1, -R192 ;  /* 0x000000018d8d9824 */ /* 0x000fe400078e0ac0 */
[----:B------:R-:W-:Y:S01]  /*4190*/  IMAD.MOV R142, RZ, RZ, -R142 ;  /* 0x000000ffff8e7224 */ /* 0x000fe200078e0a8e */
[----:B------:R-:W-:Y:S01]  /*41a0*/  ISETP.GE.AND P2, PT, R193, RZ, PT ;  /* 0x000000ffc100720c */ /* 0x000fe20003f46270 */
[----:B------:R-:W-:Y:S01]  /*41b0*/  STS.U8 [R238+UR9+0x1c00], R149 ;  /* 0x001c0095ee007988 */ /* 0x000fe20008000009 */
[----:B------:R-:W-:Y:S01]  /*41c0*/  LOP3.LUT R193, R201, 0xe, R121, 0xfe, !PT ;  /* 0x0000000ec9c17812 */ /* 0x000fe200078efe79 */
[C---:B------:R-:W-:Y:S01]  /*41d0*/  IMAD R142, R192.reuse, R142, R194 ;  /* 0x0000008ec08e7224 */ /* 0x040fe200078e02c2 */
[----:B------:R-:W-:Y:S01]  /*41e0*/  ISETP.GT.U32.AND P1, PT, R192, R141, PT ;  /* 0x0000008dc000720c */ /* 0x000fe20003f24070 */
[----:B------:R2:W-:Y:S01]  /*41f0*/  STS.U8 [R238+UR9+0x1e00], R150 ;  /* 0x001e0096ee007988 */ /* 0x0005e20008000009 */
[----:B------:R-:W-:Y:S01]  /*4200*/  @!P4 IMAD.IADD R144, R144, 0x1, -R192 ;  /* 0x000000019090c824 */ /* 0x000fe200078e0ac0 */
[----:B------:R-:W-:Y:S01]  /*4210*/  IABS R194, R193 ;  /* 0x000000c100c27213 */ /* 0x000fe20000000000 */
[----:B--2---:R-:W-:-:S03]  /*4220*/  IMAD.MOV.U32 R150, RZ, RZ, R140 ;  /* 0x000000ffff967224 */ /* 0x004fc600078e008c */
[C---:B------:R-:W-:Y:S01]  /*4230*/  ISETP.GT.U32.AND P4, PT, R192.reuse, R144, PT ;  /* 0x00000090c000720c */ /* 0x040fe20003f84070 */
[----:B------:R-:W-:Y:S01]  /*4240*/  @!P5 IMAD.MOV R150, RZ, RZ, -R150 ;  /* 0x000000ffff96d224 */ /* 0x000fe200078e0a96 */
[----:B------:R-:W-:Y:S01]  /*4250*/  ISETP.GT.U32.AND P5, PT, R192, R142, PT ;  /* 0x0000008ec000720c */ /* 0x000fe20003fa4070 */
[----:B------:R-:W-:Y:S01]  /*4260*/  IMAD.HI.U32 R195, R120, R194, RZ ;  /* 0x000000c278c37227 */ /* 0x000fe200078e00ff */
[----:B------:R-:W-:Y:S03]  /*4270*/  STS.U8 [R199+UR9+0x80], R191 ;  /* 0x000080bfc7007988 */ /* 0x000fe60008000009 */
[----:B------:R-:W-:Y:S02]  /*4280*/  IMAD.MOV R195, RZ, RZ, -R195 ;  /* 0x000000ffffc37224 */ /* 0x000fe400078e0ac3 */
[----:B------:R-:W-:Y:S01]  /*4290*/  @!P1 IMAD.IADD R141, R141, 0x1, -R192 ;  /* 0x000000018d8d9824 */ /* 0x000fe200078e0ac0 */
[----:B------:R2:W-:Y:S01]  /*42a0*/  STS.U8 [R199+UR9+0x280], R190 ;  /* 0x000280bec7007988 */ /* 0x0005e20008000009 */
[----:B------:R-:W-:-:S02]  /*42b0*/  IMAD R143, R192, R195, R194 ;  /* 0x000000c3c08f7224 */ /* 0x000fc400078e02c2 */
[--C-:B------:R-:W-:Y:S02]  /*42c0*/  @!P4 IMAD.IADD R144, R144, 0x1, -R192.reuse ;  /* 0x000000019090c824 */ /* 0x100fe400078e0ac0 */
[----:B------:R-:W-:Y:S01]  /*42d0*/  @!P5 IMAD.IADD R142, R142, 0x1, -R192 ;  /* 0x000000018e8ed824 */ /* 0x000fe200078e0ac0 */
[----:B------:R-:W-:Y:S01]  /*42e0*/  ISETP.GE.AND P4, PT, R193, RZ, PT ;  /* 0x000000ffc100720c */ /* 0x000fe20003f86270 */
[----:B--2---:R-:W-:Y:S01]  /*42f0*/  IMAD.MOV.U32 R190, RZ, RZ, R141 ;  /* 0x000000ffffbe7224 */ /* 0x004fe200078e008d */
[----:B------:R-:W-:-:S03]  /*4300*/  LOP3.LUT R193, R201, 0xf, R121, 0xfe, !PT ;  /* 0x0000000fc9c17812 */ /* 0x000fc600078efe79 */
[----:B------:R-:W-:Y:S01]  /*4310*/  @!P6 IMAD.MOV R190, RZ, RZ, -R190 ;  /* 0x000000ffffbee224 */ /* 0x000fe200078e0abe */
[C---:B------:R-:W-:Y:S02]  /*4320*/  ISETP.GT.U32.AND P6, PT, R192.reuse, R143, PT ;  /* 0x0000008fc000720c */ /* 0x040fe40003fc4070 */
[----:B------:R-:W-:Y:S02]  /*4330*/  ISETP.GT.U32.AND P5, PT, R192, R142, PT ;  /* 0x0000008ec000720c */ /* 0x000fe40003fa4070 */
[----:B------:R-:W-:Y:S01]  /*4340*/  IABS R194, R193 ;  /* 0x000000c100c27213 */ /* 0x000fe20000000000 */
[----:B------:R-:W-:-:S04]  /*4350*/  IMAD.MOV.U32 R149, RZ, RZ, R144 ;  /* 0x000000ffff957224 */ /* 0x000fc800078e0090 */
[----:B------:R-:W-:-:S04]  /*4360*/  IMAD.HI.U32 R195, R120, R194, RZ ;  /* 0x000000c278c37227 */ /* 0x000fc800078e00ff */
[----:B------:R-:W-:Y:S01]  /*4370*/  @!P0 IMAD.MOV R149, RZ, RZ, -R149 ;  /* 0x000000ffff958224 */ /* 0x000fe200078e0a95 */
[----:B------:R-:W-:Y:S01]  /*4380*/  ISETP.GE.AND P0, PT, R193, RZ, PT ;  /* 0x000000ffc100720c */ /* 0x000fe20003f06270 */
[----:B------:R-:W-:Y:S01]  /*4390*/  IMAD.MOV R195, RZ, RZ, -R195 ;  /* 0x000000ffffc37224 */ /* 0x000fe200078e0ac3 */
[----:B------:R-:W-:Y:S01]  /*43a0*/  LOP3.LUT R193, R201, 0x10, R121, 0xfe, !PT ;  /* 0x00000010c9c17812 */ /* 0x000fe200078efe79 */
[--C-:B------:R-:W-:Y:S02]  /*43b0*/  @!P6 IMAD.IADD R143, R143, 0x1, -R192.reuse ;  /* 0x000000018f8fe824 */ /* 0x100fe400078e0ac0 */
[----:B------:R-:W-:Y:S01]  /*43c0*/  @!P5 IMAD.IADD R142, R142, 0x1, -R192 ;  /* 0x000000018e8ed824 */ /* 0x000fe200078e0ac0 */
[----:B------:R2:W-:Y:S01]  /*43d0*/  STS.U8 [R199+UR9+0x480], R189 ;  /* 0x000480bdc7007988 */ /* 0x0005e20008000009 */
[C---:B------:R-:W-:Y:S01]  /*43e0*/  IMAD R144, R192.reuse, R195, R194 ;  /* 0x000000c3c0907224 */ /* 0x040fe200078e02c2 */
[----:B------:R-:W-:Y:S02]  /*43f0*/  IABS R194, R193 ;  /* 0x000000c100c27213 */ /* 0x000fe40000000000 */
[----:B------:R-:W-:Y:S01]  /*4400*/  ISETP.GT.U32.AND P6, PT, R192, R143, PT ;  /* 0x0000008fc000720c */ /* 0x000fe20003fc4070 */
[----:B--2---:R-:W-:-:S02]  /*4410*/  IMAD.MOV.U32 R189, RZ, RZ, R142 ;  /* 0x000000ffffbd7224 */ /* 0x004fc400078e008e */
[----:B------:R-:W-:-:S04]  /*4420*/  IMAD.HI.U32 R191, R120, R194, RZ ;  /* 0x000000c278bf7227 */ /* 0x000fc800078e00ff */
[----:B------:R-:W-:Y:S01]  /*4430*/  @!P2 IMAD.MOV R189, RZ, RZ, -R189 ;  /* 0x000000ffffbda224 */ /* 0x000fe200078e0abd */
[----:B------:R-:W-:Y:S01]  /*4440*/  ISETP.GT.U32.AND P2, PT, R192, R144, PT ;  /* 0x00000090c000720c */ /* 0x000fe20003f44070 */
[----:B------:R-:W-:-:S04]  /*4450*/  IMAD.MOV R191, RZ, RZ, -R191 ;  /* 0x000000ffffbf7224 */ /* 0x000fc800078e0abf */
[----:B------:R-:W-:Y:S02]  /*4460*/  @!P6 IMAD.IADD R143, R143, 0x1, -R192 ;  /* 0x000000018f8fe824 */ /* 0x000fe400078e0ac0 */
[----:B------:R-:W-:Y:S01]  /*4470*/  IMAD R140, R192, R191, R194 ;  /* 0x000000bfc08c7224 */ /* 0x000fe200078e02c2 */
[----:B------:R-:W-:Y:S01]  /*4480*/  LOP3.LUT R191, R201, 0x11, R121, 0xfe, !PT ;  /* 0x00000011c9bf7812 */ /* 0x000fe200078efe79 */
[----:B------:R-:W-:-:S03]  /*4490*/  @!P4 IMAD.MOV R143, RZ, RZ, -R143 ;  /* 0x000000ffff8fc224 */ /* 0x000fc600078e0a8f */
[----:B------:R-:W-:Y:S01]  /*44a0*/  ISETP.GT.U32.AND P4, PT, R192, R140, PT ;  /* 0x0000008cc000720c */ /* 0x000fe20003f84070 */
[----:B------:R-:W-:Y:S01]  /*44b0*/  @!P2 IMAD.IADD R144, R144, 0x1, -R192 ;  /* 0x000000019090a824 */ /* 0x000fe200078e0ac0 */
[----:B------:R-:W-:Y:S02]  /*44c0*/  ISETP.GE.AND P1, PT, R193, RZ, PT ;  /* 0x000000ffc100720c */ /* 0x000fe40003f26270 */
[----:B------:R-:W-:Y:S02]  /*44d0*/  IABS R193, R191 ;  /* 0x000000bf00c17213 */ /* 0x000fe40000000000 */
[----:B------:R-:W-:-:S03]  /*44e0*/  ISETP.GT.U32.AND P2, PT, R192, R144, PT ;  /* 0x00000090c000720c */ /* 0x000fc60003f44070 */
[----:B------:R-:W-:Y:S01]  /*44f0*/  IMAD.HI.U32 R194, R120, R193, RZ ;  /* 0x000000c178c27227 */ /* 0x000fe200078e00ff */
[----:B------:R-:W-:Y:S02]  /*4500*/  ISETP.GE.AND P5, PT, R191, RZ, PT ;  /* 0x000000ffbf00720c */ /* 0x000fe40003fa6270 */
[----:B------:R-:W-:Y:S01]  /*4510*/  LOP3.LUT R191, R201, 0x12, R121, 0xfe, !PT ;  /* 0x00000012c9bf7812 */ /* 0x000fe200078efe79 */
[----:B------:R-:W-:Y:S02]  /*4520*/  IMAD.MOV R194, RZ, RZ, -R194 ;  /* 0x000000ffffc27224 */ /* 0x000fe400078e0ac2 */
[--C-:B------:R-:W-:Y:S02]  /*4530*/  @!P4 IMAD.IADD R140, R140, 0x1, -R192.reuse ;  /* 0x000000018c8cc824 */ /* 0x100fe400078e0ac0 */
[----:B------:R-:W-:Y:S01]  /*4540*/  IMAD R141, R192, R194, R193 ;  /* 0x000000c2c08d7224 */ /* 0x000fe200078e02c1 */
[----:B------:R-:W-:Y:S01]  /*4550*/  IABS R193, R191 ;  /* 0x000000bf00c17213 */ /* 0x000fe20000000000 */
[----:B------:R-:W-:Y:S01]  /*4560*/  @!P2 IMAD.IADD R144, R144, 0x1, -R192 ;  /* 0x000000019090a824 */ /* 0x000fe200078e0ac0 */
[----:B------:R-:W-:-:S03]  /*4570*/  ISETP.GT.U32.AND P4, PT, R192, R140, PT ;  /* 0x0000008cc000720c */ /* 0x000fc60003f84070 */
[----:B------:R-:W-:-:S04]  /*4580*/  IMAD.HI.U32 R194, R120, R193, RZ ;  /* 0x000000c178c27227 */ /* 0x000fc800078e00ff */
[----:B------:R-:W-:Y:S01]  /*4590*/  @!P0 IMAD.MOV R144, RZ, RZ, -R144 ;  /* 0x000000ffff908224 */ /* 0x000fe200078e0a90 */
[----:B------:R-:W-:Y:S01]  /*45a0*/  ISETP.GT.U32.AND P0, PT, R192, R141, PT ;  /* 0x0000008dc000720c */ /* 0x000fe20003f04070 */
[----:B------:R-:W-:-:S04]  /*45b0*/  IMAD.MOV R194, RZ, RZ, -R194 ;  /* 0x000000ffffc27224 */ /* 0x000fc800078e0ac2 */
[----:B------:R-:W-:Y:S02]  /*45c0*/  IMAD R142, R192, R194, R193 ;  /* 0x000000c2c08e7224 */ /* 0x000fe400078e02c1 */
[----:B------:R-:W-:Y:S01]  /*45d0*/  @!P4 IMAD.IADD R140, R140, 0x1, -R192 ;  /* 0x000000018c8cc824 */ /* 0x000fe200078e0ac0 */
[----:B------:R2:W-:Y:S03]  /*45e0*/  STS.U8 [R199+UR9+0x680], R124 ;  /* 0x0006807cc7007988 */ /* 0x0005e60008000009 */
[----:B------:R-:W-:Y:S01]  /*45f0*/  @!P1 IMAD.MOV R140, RZ, RZ, -R140 ;  /* 0x000000ffff8c9224 */ /* 0x000fe200078e0a8c */
[----:B------:R-:W-:Y:S01]  /*4600*/  ISETP.GT.U32.AND P1, PT, R192, R142, PT ;  /* 0x0000008ec000720c */ /* 0x000fe20003f24070 */
[----:B------:R-:W-:Y:S01]  /*4610*/  @!P0 IMAD.IADD R141, R141, 0x1, -R192 ;  /* 0x000000018d8d8824 */ /* 0x000fe200078e0ac0 */
[----:B------:R-:W-:Y:S02]  /*4620*/  ISETP.GE.AND P6, PT, R191, RZ, PT ;  /* 0x000000ffbf00720c */ /* 0x000fe40003fc6270 */
[----:B--2---:R-:W-:-:S02]  /*4630*/  LOP3.LUT R124, R201, 0x13, R121, 0xfe, !PT ;  /* 0x00000013c97c7812 */ /* 0x004fc400078efe79 */
[----:B------:R-:W-:Y:S02]  /*4640*/  ISETP.GT.U32.AND P0, PT, R192, R141, PT ;  /* 0x0000008dc000720c */ /* 0x000fe40003f04070 */
[----:B------:R-:W-:Y:S01]  /*4650*/  IABS R191, R124 ;  /* 0x0000007c00bf7213 */ /* 0x000fe20000000000 */
[----:B------:R2:W-:Y:S04]  /*4660*/  STS.U8 [R199+UR9+0x880], R127 ;  /* 0x0008807fc7007988 */ /* 0x0005e80008000009 */
[----:B------:R-:W-:Y:S01]  /*4670*/  IMAD.HI.U32 R193, R120, R191, RZ ;  /* 0x000000bf78c17227 */ /* 0x000fe200078e00ff */
[----:B------:R-:W-:-:S03]  /*4680*/  ISETP.GE.AND P2, PT, R124, RZ, PT ;  /* 0x000000ff7c00720c */ /* 0x000fc60003f46270 */
[----:B------:R-:W-:Y:S02]  /*4690*/  IMAD.MOV R193, RZ, RZ, -R193 ;  /* 0x000000ffffc17224 */ /* 0x000fe400078e0ac1 */
[--C-:B------:R-:W-:Y:S01]  /*46a0*/  @!P1 IMAD.IADD R142, R142, 0x1, -R192.reuse ;  /* 0x000000018e8e9824 */ /* 0x100fe200078e0ac0 */
[----:B--2---:R-:W-:Y:S01]  /*46b0*/  LOP3.LUT R127, R201, 0x14, R121, 0xfe, !PT ;  /* 0x00000014c97f7812 */ /* 0x004fe200078efe79 */
[C---:B------:R-:W-:Y:S02]  /*46c0*/  IMAD R124, R192.reuse, R193, R191 ;  /* 0x000000c1c07c7224 */ /* 0x040fe400078e02bf */
[----:B------:R-:W-:Y:S01]  /*46d0*/  @!P0 IMAD.IADD R141, R141, 0x1, -R192 ;  /* 0x000000018d8d8824 */ /* 0x000fe200078e0ac0 */
        /* <DEDUP_REMOVED lines=8> */
[--C-:B------:R-:W-:Y:S01]  /*4760*/  @!P1 IMAD.IADD R142, R142, 0x1, -R192.reuse ;  /* 0x000000018e8e9824 */ /* 0x100fe200078e0ac0 */
[----:B------:R2:W-:Y:S01]  /*4770*/  STS.U8 [R199+UR9+0xa80], R131 ;  /* 0x000a8083c7007988 */ /* 0x0005e20008000009 */
[----:B------:R-:W-:Y:S02]  /*4780*/  @!P5 IMAD.IADD R124, R124, 0x1, -R192 ;  /* 0x000000017c7cd824 */ /* 0x000fe400078e0ac0 */
[----:B------:R-:W-:Y:S01]  /*4790*/  @!P6 IMAD.MOV R142, RZ, RZ, -R142 ;  /* 0x000000ffff8ee224 */ /* 0x000fe200078e0a8e */
[C---:B------:R-:W-:Y:S02]  /*47a0*/  ISETP.GT.U32.AND P6, PT, R192.reuse, R127, PT ;  /* 0x0000007fc000720c */ /* 0x040fe40003fc4070 */
[----:B--2---:R-:W-:Y:S02]  /*47b0*/  LOP3.LUT R131, R201, 0x15, R121, 0xfe, !PT ;  /* 0x00000015c9837812 */ /* 0x004fe400078efe79 */
[----:B------:R-:W-:-:S02]  /*47c0*/  ISETP.GT.U32.AND P5, PT, R192, R124, PT ;  /* 0x0000007cc000720c */ /* 0x000fc40003fa4070 */
[----:B------:R-:W-:Y:S01]  /*47d0*/  IABS R191, R131 ;  /* 0x0000008300bf7213 */ /* 0x000fe20000000000 */
[----:B------:R2:W-:Y:S04]  /*47e0*/  STS.U8 [R199+UR9+0xc80], R128 ;  /* 0x000c8080c7007988 */ /* 0x0005e80008000009 */
[----:B------:R-:W-:Y:S01]  /*47f0*/  IMAD.HI.U32 R193, R120, R191, RZ ;  /* 0x000000bf78c17227 */ /* 0x000fe200078e00ff */
[----:B------:R-:W-:-:S03]  /*4800*/  ISETP.GE.AND P0, PT, R131, RZ, PT ;  /* 0x000000ff8300720c */ /* 0x000fc60003f06270 */
[----:B------:R-:W-:Y:S02]  /*4810*/  IMAD.MOV R193, RZ, RZ, -R193 ;  /* 0x000000ffffc17224 */ /* 0x000fe400078e0ac1 */
[--C-:B------:R-:W-:Y:S01]  /*4820*/  @!P6 IMAD.IADD R127, R127, 0x1, -R192.reuse ;  /* 0x000000017f7fe824 */ /* 0x100fe200078e0ac0 */
[----:B--2---:R-:W-:Y:S01]  /*4830*/  LOP3.LUT R128, R201, 0x16, R121, 0xfe, !PT ;  /* 0x00000016c9807812 */ /* 0x004fe200078efe79 */
[----:B------:R-:W-:Y:S02]  /*4840*/  IMAD R131, R192, R193, R191 ;  /* 0x000000c1c0837224 */ /* 0x000fe400078e02bf */
[----:B------:R-:W-:Y:S01]  /*4850*/  @!P5 IMAD.IADD R124, R124, 0x1, -R192 ;  /* 0x000000017c7cd824 */ /* 0x000fe200078e0ac0 */
[----:B------:R-:W-:Y:S02]  /*4860*/  IABS R191, R128 ;  /* 0x0000008000bf7213 */ /* 0x000fe40000000000 */
[----:B------:R-:W-:Y:S01]  /*4870*/  ISETP.GT.U32.AND P6, PT, R192, R127, PT ;  /* 0x0000007fc000720c */ /* 0x000fe20003fc4070 */
[----:B------:R-:W-:Y:S02]  /*4880*/  STS.U8 [R199+UR9+0xe80], R125 ;  /* 0x000e807dc7007988 */ /* 0x000fe40008000009 */
[----:B------:R-:W-:-:S02]  /*4890*/  IMAD.HI.U32 R193, R120, R191, RZ ;  /* 0x000000bf78c17227 */ /* 0x000fc400078e00ff */
[----:B------:R2:W-:Y:S02]  /*48a0*/  STS.U8 [R199+UR9+0x1080], R126 ;  /* 0x0010807ec7007988 */ /* 0x0005e40008000009 */
[----:B------:R-:W-:Y:S01]  /*48b0*/  IMAD.MOV R193, RZ, RZ, -R193 ;  /* 0x000000ffffc17224 */ /* 0x000fe200078e0ac1 */
[----:B------:R-:W-:Y:S01]  /*48c0*/  ISETP.GE.AND P1, PT, R128, RZ, PT ;  /* 0x000000ff8000720c */ /* 0x000fe20003f26270 */
[----:B--2---:R-:W-:-:S04]  /*48d0*/  IMAD.MOV.U32 R126, RZ, RZ, R124 ;  /* 0x000000ffff7e7224 */ /* 0x004fc800078e007c */
[----:B------:R-:W-:Y:S01]  /*48e0*/  @!P2 IMAD.MOV R126, RZ, RZ, -R126 ;  /* 0x000000ffff7ea224 */ /* 0x000fe200078e0a7e */
[C---:B------:R-:W-:Y:S01]  /*48f0*/  ISETP.GT.U32.AND P2, PT, R192.reuse, R131, PT ;  /* 0x00000083c000720c */ /* 0x040fe20003f44070 */
[----:B------:R-:W-:Y:S01]  /*4900*/  IMAD R128, R192, R193, R191 ;  /* 0x000000c1c0807224 */ /* 0x000fe200078e02bf */
[----:B------:R-:W-:Y:S01]  /*4910*/  LOP3.LUT R191, R201, 0x17, R121, 0xfe, !PT ;  /* 0x00000017c9bf7812 */ /* 0x000fe200078efe79 */
[----:B------:R-:W-:-:S03]  /*4920*/  @!P6 IMAD.IADD R127, R127, 0x1, -R192 ;  /* 0x000000017f7fe824 */ /* 0x000fc600078e0ac0 */
[----:B------:R-:W-:Y:S01]  /*4930*/  IABS R193, R191 ;  /* 0x000000bf00c17213 */ /* 0x000fe20000000000 */
[----:B------:R-:W-:Y:S01]  /*4940*/  @!P4 IMAD.MOV R127, RZ, RZ, -R127 ;  /* 0x000000ffff7fc224 */ /* 0x000fe200078e0a7f */
[----:B------:R-:W-:-:S03]  /*4950*/  ISETP.GT.U32.AND P4, PT, R192, R128, PT ;  /* 0x00000080c000720c */ /* 0x000fc60003f84070 */
[----:B------:R-:W-:-:S04]  /*4960*/  IMAD.HI.U32 R125, R120, R193, RZ ;  /* 0x000000c1787d7227 */ /* 0x000fc800078e00ff */
[--C-:B------:R-:W-:Y:S01]  /*4970*/  @!P2 IMAD.IADD R131, R131, 0x1, -R192.reuse ;  /* 0x000000018383a824 */ /* 0x100fe200078e0ac0 */
[----:B------:R-:W-:Y:S01]  /*4980*/  ISETP.GE.AND P5, PT, R191, RZ, PT ;  /* 0x000000ffbf00720c */ /* 0x000fe20003fa6270 */
[----:B------:R-:W-:Y:S01]  /*4990*/  IMAD.MOV R125, RZ, RZ, -R125 ;  /* 0x000000ffff7d7224 */ /* 0x000fe200078e0a7d */
[----:B------:R-:W-:Y:S02]  /*49a0*/  LOP3.LUT R191, R201, 0x18, R121, 0xfe, !PT ;  /* 0x00000018c9bf7812 */ /* 0x000fe400078efe79 */
[C---:B------:R-:W-:Y:S01]  /*49b0*/  ISETP.GT.U32.AND P2, PT, R192.reuse, R131, PT ;  /* 0x00000083c000720c */ /* 0x040fe20003f44070 */
[----:B------:R-:W-:Y:S01]  /*49c0*/  IMAD R125, R192, R125, R193 ;  /* 0x0000007dc07d7224 */ /* 0x000fe200078e02c1 */
[----:B------:R-:W-:Y:S01]  /*49d0*/  IABS R193, R191 ;  /* 0x000000bf00c17213 */ /* 0x000fe20000000000 */
[----:B------:R-:W-:-:S04]  /*49e0*/  @!P4 IMAD.IADD R128, R128, 0x1, -R192 ;  /* 0x000000018080c824 */ /* 0x000fc800078e0ac0 */
[----:B------:R-:W-:Y:S01]  /*49f0*/  IMAD.HI.U32 R124, R120, R193, RZ ;  /* 0x000000c1787c7227 */ /* 0x000fe200078e00ff */
[----:B------:R-:W-:-:S03]  /*4a00*/  ISETP.GT.U32.AND P4, PT, R192, R128, PT ;  /* 0x00000080c000720c */ /* 0x000fc60003f84070 */
[----:B------:R-:W-:Y:S02]  /*4a10*/  IMAD.MOV R124, RZ, RZ, -R124 ;  /* 0x000000ffff7c7224 */ /* 0x000fe400078e0a7c */
[----:B------:R-:W-:Y:S02]  /*4a20*/  @!P2 IMAD.IADD R131, R131, 0x1, -R192 ;  /* 0x000000018383a824 */ /* 0x000fe400078e0ac0 */
[C---:B------:R-:W-:Y:S02]  /*4a30*/  IMAD R124, R192.reuse, R124, R193 ;  /* 0x0000007cc07c7224 */ /* 0x040fe400078e02c1 */
[----:B------:R-:W-:Y:S01]  /*4a40*/  @!P0 IMAD.MOV R131, RZ, RZ, -R131 ;  /* 0x000000ffff838224 */ /* 0x000fe200078e0a83 */
[----:B------:R-:W-:-:S03]  /*4a50*/  ISETP.GT.U32.AND P0, PT, R192, R125, PT ;  /* 0x0000007dc000720c */ /* 0x000fc60003f04070 */
[----:B------:R-:W-:Y:S01]  /*4a60*/  @!P4 IMAD.IADD R128, R128, 0x1, -R192 ;  /* 0x000000018080c824 */ /* 0x000fe200078e0ac0 */
[----:B------:R-:W-:Y:S02]  /*4a70*/  ISETP.GT.U32.AND P4, PT, R192, R124, PT ;  /* 0x0000007cc000720c */ /* 0x000fe40003f84070 */
[----:B------:R-:W-:Y:S02]  /*4a80*/  LOP3.LUT R193, R201, 0x19, R121, 0xfe, !PT ;  /* 0x00000019c9c17812 */ /* 0x000fe400078efe79 */
[----:B------:R-:W-:Y:S02]  /*4a90*/  ISETP.GE.AND P6, PT, R191, RZ, PT ;  /* 0x000000ffbf00720c */ /* 0x000fe40003fc6270 */
[----:B------:R-:W-:-:S03]  /*4aa0*/  IABS R191, R193 ;  /* 0x000000c100bf7213 */ /* 0x000fc60000000000 */
[--C-:B------:R-:W-:Y:S01]  /*4ab0*/  @!P0 IMAD.IADD R125, R125, 0x1, -R192.reuse ;  /* 0x000000017d7d8824 */ /* 0x100fe200078e0ac0 */
[----:B------:R2:W-:Y:S03]  /*4ac0*/  STS.U8 [R199+UR9+0x1280], R129 ;  /* 0x00128081c7007988 */ /* 0x0005e60008000009 */
[----:B------:R-:W-:Y:S01]  /*4ad0*/  @!P4 IMAD.IADD R124, R124, 0x1, -R192 ;  /* 0x000000017c7cc824 */ /* 0x000fe200078e0ac0 */
[----:B------:R-:W-:Y:S02]  /*4ae0*/  ISETP.GT.U32.AND P4, PT, R192, R125, PT ;  /* 0x0000007dc000720c */ /* 0x000fe40003f84070 */
[----:B------:R-:W-:Y:S01]  /*4af0*/  ISETP.GE.AND P2, PT, R193, RZ, PT ;  /* 0x000000ffc100720c */ /* 0x000fe20003f46270 */
[----:B--2---:R-:W-:Y:S01]  /*4b00*/  IMAD.HI.U32 R129, R120, R191, RZ ;  /* 0x000000bf78817227 */ /* 0x004fe200078e00ff */
[----:B------:R-:W-:-:S03]  /*4b10*/  LOP3.LUT R193, R201, 0x1a, R121, 0xfe, !PT ;  /* 0x0000001ac9c17812 */ /* 0x000fc600078efe79 */
[----:B------:R-:W-:-:S04]  /*4b20*/  IMAD.MOV R129, RZ, RZ, -R129 ;  /* 0x000000ffff817224 */ /* 0x000fc800078e0a81 */
[C---:B------:R-:W-:Y:S01]  /*4b30*/  IMAD R129, R192.reuse, R129, R191 ;  /* 0x00000081c0817224 */ /* 0x040fe200078e02bf */
[----:B------:R-:W-:Y:S01]  /*4b40*/  IABS R191, R193 ;  /* 0x000000c100bf7213 */ /* 0x000fe20000000000 */
[----:B------:R-:W-:Y:S01]  /*4b50*/  @!P4 IMAD.IADD R125, R125, 0x1, -R192 ;  /* 0x000000017d7dc824 */ /* 0x000fe200078e0ac0 */
[----:B------:R-:W-:Y:S02]  /*4b60*/  ISETP.GE.AND P0, PT, R193, RZ, PT ;  /* 0x000000ffc100720c */ /* 0x000fe40003f06270 */
[----:B------:R-:W-:Y:S01]  /*4b70*/  ISETP.GT.U32.AND P4, PT, R192, R129, PT ;  /* 0x00000081c000720c */ /* 0x000fe20003f84070 */
[----:B------:R-:W-:Y:S01]  /*4b80*/  IMAD.HI.U32 R193, R120, R191, RZ ;  /* 0x000000bf78c17227 */ /* 0x000fe200078e00ff */
[----:B------:R2:W-:Y:S03]  /*4b90*/  STS.U8 [R199+UR9+0x1480], R130 ;  /* 0x00148082c7007988 */ /* 0x0005e60008000009 */
[----:B------:R-:W-:-:S02]  /*4ba0*/  IMAD.MOV R193, RZ, RZ, -R193 ;  /* 0x000000ffffc17224 */ /* 0x000fc400078e0ac1 */
[----:B--2---:R-:W-:Y:S02]  /*4bb0*/  IMAD.MOV.U32 R130, RZ, RZ, R128 ;  /* 0x000000ffff827224 */ /* 0x004fe400078e0080 */
[----:B------:R-:W-:Y:S01]  /*4bc0*/  IMAD R128, R192, R193, R191 ;  /* 0x000000c1c0807224 */ /* 0x000fe200078e02bf */
[----:B------:R-:W-:-:S03]  /*4bd0*/  LOP3.LUT R191, R201, 0x1b, R121, 0xfe, !PT ;  /* 0x0000001bc9bf7812 */ /* 0x000fc600078efe79 */
[----:B------:R-:W-:Y:S01]  /*4be0*/  @!P4 IMAD.IADD R129, R129, 0x1, -R192 ;  /* 0x000000018181c824 */ /* 0x000fe200078e0ac0 */
[----:B------:R-:W-:Y:S01]  /*4bf0*/  IABS R193, R191 ;  /* 0x000000bf00c17213 */ /* 0x000fe20000000000 */
[----:B------:R2:W-:Y:S03]  /*4c00*/  STS.U8 [R199+UR9+0x1680], R133 ;  /* 0x00168085c7007988 */ /* 0x0005e60008000009 */
[----:B------:R-:W-:Y:S01]  /*4c10*/  ISETP.GT.U32.AND P4, PT, R192, R129, PT ;  /* 0x00000081c000720c */ /* 0x000fe20003f84070 */
[----:B------:R-:W-:Y:S02]  /*4c20*/  @!P1 IMAD.MOV R130, RZ, RZ, -R130 ;  /* 0x000000ffff829224 */ /* 0x000fe400078e0a82 */
[----:B--2---:R-:W-:-:S04]  /*4c30*/  IMAD.HI.U32 R133, R120, R193, RZ ;  /* 0x000000c178857227 */ /* 0x004fc800078e00ff */
[----:B------:R-:W-:Y:S01]  /*4c40*/  IMAD.MOV R133, RZ, RZ, -R133 ;  /* 0x000000ffff857224 */ /* 0x000fe200078e0a85 */
[----:B------:R-:W-:-:S03]  /*4c50*/  ISETP.GT.U32.AND P1, PT, R192, R124, PT ;  /* 0x0000007cc000720c */ /* 0x000fc60003f24070 */
[----:B------:R-:W-:Y:S02]  /*4c60*/  IMAD R133, R192, R133, R193 ;  /* 0x00000085c0857224 */ /* 0x000fe400078e02c1 */
[----:B------:R-:W-:-:S03]  /*4c70*/  @!P4 IMAD.IADD R129, R129, 0x1, -R192 ;  /* 0x000000018181c824 */ /* 0x000fc600078e0ac0 */
[----:B------:R-:W-:-:S05]  /*4c80*/  ISETP.GT.U32.AND P4, PT, R192, R133, PT ;  /* 0x00000085c000720c */ /* 0x000fca0003f84070 */
[----:B------:R-:W-:Y:S01]  /*4c90*/  @!P1 IMAD.IADD R124, R124, 0x1, -R192 ;  /* 0x000000017c7c9824 */ /* 0x000fe200078e0ac0 */
[----:B------:R-:W-:Y:S02]  /*4ca0*/  ISETP.GE.AND P1, PT, R191, RZ, PT ;  /* 0x000000ffbf00720c */ /* 0x000fe40003f26270 */
[----:B------:R-:W-:-:S04]  /*4cb0*/  LOP3.LUT R191, R201, 0x1c, R121, 0xfe, !PT ;  /* 0x0000001cc9bf7812 */ /* 0x000fc800078efe79 */
[----:B------:R-:W-:Y:S01]  /*4cc0*/  IABS R193, R191 ;  /* 0x000000bf00c17213 */ /* 0x000fe20000000000 */
[----:B------:R-:W-:Y:S01]  /*4cd0*/  @!P4 IMAD.IADD R133, R133, 0x1, -R192 ;  /* 0x000000018585c824 */ /* 0x000fe200078e0ac0 */
[----:B------:R2:W-:Y:S04]  /*4ce0*/  STS.U8 [R199+UR9+0x1880], R132 ;  /* 0x00188084c7007988 */ /* 0x0005e80008000009 */
[C---:B------:R-:W-:Y:S01]  /*4cf0*/  ISETP.GT.U32.AND P4, PT, R192.reuse, R133, PT ;  /* 0x00000085c000720c */ /* 0x040fe20003f84070 */
[----:B------:R-:W-:Y:S01]  /*4d00*/  @!P5 IMAD.MOV R125, RZ, RZ, -R125 ;  /* 0x000000ffff7dd224 */ /* 0x000fe200078e0a7d */
[----:B------:R-:W-:Y:S01]  /*4d10*/  ISETP.GT.U32.AND P5, PT, R192, R128, PT ;  /* 0x00000080c000720c */ /* 0x000fe20003fa4070 */
[----:B--2---:R-:W-:-:S04]  /*4d20*/  IMAD.HI.U32 R132, R120, R193, RZ ;  /* 0x000000c178847227 */ /* 0x004fc800078e00ff */
[----:B------:R-:W-:-:S04]  /*4d30*/  IMAD.MOV R132, RZ, RZ, -R132 ;  /* 0x000000ffff847224 */ /* 0x000fc800078e0a84 */
[----:B------:R-:W-:Y:S02]  /*4d40*/  IMAD R132, R192, R132, R193 ;  /* 0x00000084c0847224 */ /* 0x000fe400078e02c1 */
[----:B------:R-:W-:-:S03]  /*4d50*/  @!P4 IMAD.IADD R133, R133, 0x1, -R192 ;  /* 0x000000018585c824 */ /* 0x000fc600078e0ac0 */
[----:B------:R-:W-:Y:S01]  /*4d60*/  ISETP.GT.U32.AND P4, PT, R192, R132, PT ;  /* 0x00000084c000720c */ /* 0x000fe20003f84070 */
[----:B------:R-:W-:Y:S02]  /*4d70*/  @!P5 IMAD.IADD R128, R128, 0x1, -R192 ;  /* 0x000000018080d824 */ /* 0x000fe400078e0ac0 */
[----:B------:R-:W-:Y:S01]  /*4d80*/  @!P6 IMAD.MOV R124, RZ, RZ, -R124 ;  /* 0x000000ffff7ce224 */ /* 0x000fe200078e0a7c */
[----:B------:R-:W-:Y:S02]  /*4d90*/  ISETP.GE.AND P6, PT, R191, RZ, PT ;  /* 0x000000ffbf00720c */ /* 0x000fe40003fc6270 */
[----:B------:R-:W-:Y:S02]  /*4da0*/  ISETP.GT.U32.AND P5, PT, R192, R128, PT ;  /* 0x00000080c000720c */ /* 0x000fe40003fa4070 */
[----:B------:R-:W-:-:S04]  /*4db0*/  LOP3.LUT R191, R201, 0x1d, R121, 0xfe, !PT ;  /* 0x0000001dc9bf7812 */ /* 0x000fc800078efe79 */
[----:B------:R-:W-:Y:S01]  /*4dc0*/  IABS R193, R191 ;  /* 0x000000bf00c17213 */ /* 0x000fe20000000000 */
[--C-:B------:R-:W-:Y:S01]  /*4dd0*/  @!P4 IMAD.IADD R132, R132, 0x1, -R192.reuse ;  /* 0x000000018484c824 */ /* 0x100fe200078e0ac0 */
[----:B------:R2:W-:Y:S04]  /*4de0*/  STS.U8 [R199+UR9+0x1a80], R123 ;  /* 0x001a807bc7007988 */ /* 0x0005e80008000009 */
[----:B------:R-:W-:Y:S01]  /*4df0*/  ISETP.GT.U32.AND P4, PT, R192, R132, PT ;  /* 0x00000084c000720c */ /* 0x000fe20003f84070 */
[----:B------:R-:W-:Y:S01]  /*4e00*/  @!P5 IMAD.IADD R128, R128, 0x1, -R192 ;  /* 0x000000018080d824 */ /* 0x000fe200078e0ac0 */
[----:B------:R-:W-:Y:S01]  /*4e10*/  ISETP.GE.AND P5, PT, R191, RZ, PT ;  /* 0x000000ffbf00720c */ /* 0x000fe20003fa6270 */
[----:B--2---:R-:W-:Y:S01]  /*4e20*/  IMAD.HI.U32 R123, R120, R193, RZ ;  /* 0x000000c1787b7227 */ /* 0x004fe200078e00ff */
[----:B------:R-:W-:-:S03]  /*4e30*/  LOP3.LUT R191, R201, 0x1e, R121, 0xfe, !PT ;  /* 0x0000001ec9bf7812 */ /* 0x000fc600078efe79 */
[----:B------:R-:W-:-:S04]  /*4e40*/  IMAD.MOV R123, RZ, RZ, -R123 ;  /* 0x000000ffff7b7224 */ /* 0x000fc800078e0a7b */
[----:B------:R-:W-:Y:S01]  /*4e50*/  IMAD R123, R192, R123, R193 ;  /* 0x0000007bc07b7224 */ /* 0x000fe200078e02c1 */
[----:B------:R-:W-:Y:S01]  /*4e60*/  IABS R193, R191 ;  /* 0x000000bf00c17213 */ /* 0x000fe20000000000 */
[----:B------:R-:W-:Y:S01]  /*4e70*/  @!P4 IMAD.IADD R132, R132, 0x1, -R192 ;  /* 0x000000018484c824 */ /* 0x000fe200078e0ac0 */
[----:B------:R2:W-:Y:S02]  /*4e80*/  STS.U8 [R199+UR9+0x1c80], R122 ;  /* 0x001c807ac7007988 */ /* 0x0005e40008000009 */
[----:B------:R-:W-:Y:S02]  /*4e90*/  ISETP.GT.U32.AND P4, PT, R192, R123, PT ;  /* 0x0000007bc000720c */ /* 0x000fe40003f84070 */
[----:B------:R-:W-:Y:S01]  /*4ea0*/  LOP3.LUT R121, R201, 0x1f, R121, 0xfe, !PT ;  /* 0x0000001fc9797812 */ /* 0x000fe200078efe79 */
[----:B--2---:R-:W-:-:S04]  /*4eb0*/  IMAD.HI.U32 R122, R120, R193, RZ ;  /* 0x000000c1787a7227 */ /* 0x004fc800078e00ff */
[----:B------:R-:W-:-:S04]  /*4ec0*/  IMAD.MOV R122, RZ, RZ, -R122 ;  /* 0x000000ffff7a7224 */ /* 0x000fc800078e0a7a */
[----:B------:R-:W-:Y:S01]  /*4ed0*/  IMAD R122, R192, R122, R193 ;  /* 0x0000007ac07a7224 */ /* 0x000fe200078e02c1 */
[----:B------:R-:W-:Y:S01]  /*4ee0*/  IABS R193, R121 ;  /* 0x0000007900c17213 */ /* 0x000fe20000000000 */
[----:B------:R-:W-:-:S03]  /*4ef0*/  @!P4 IMAD.IADD R123, R123, 0x1, -R192 ;  /* 0x000000017b7bc824 */ /* 0x000fc600078e0ac0 */
[----:B------:R-:W-:Y:S01]  /*4f00*/  ISETP.GT.U32.AND P4, PT, R192, R122, PT ;  /* 0x0000007ac000720c */ /* 0x000fe20003f84070 */
[----:B------:R-:W-:-:S04]  /*4f10*/  IMAD.HI.U32 R120, R120, R193, RZ ;  /* 0x000000c178787227 */ /* 0x000fc800078e00ff */
[----:B------:R-:W-:-:S04]  /*4f20*/  IMAD.MOV R120, RZ, RZ, -R120 ;  /* 0x000000ffff787224 */ /* 0x000fc800078e0a78 */
[----:B------:R-:W-:-:S04]  /*4f30*/  IMAD R120, R192, R120, R193 ;  /* 0x00000078c0787224 */ /* 0x000fc800078e02c1 */
[----:B------:R-:W-:Y:S01]  /*4f40*/  @!P4 IMAD.IADD R122, R122, 0x1, -R192 ;  /* 0x000000017a7ac824 */ /* 0x000fe200078e0ac0 */
[C---:B------:R-:W-:Y:S01]  /*4f50*/  ISETP.GT.U32.AND P4, PT, R192.reuse, R120, PT ;  /* 0x00000078c000720c */ /* 0x040fe20003f84070 */
[----:B------:R-:W-:Y:S01]  /*4f60*/  @!P2 IMAD.MOV R129, RZ, RZ, -R129 ;  /* 0x000000ffff81a224 */ /* 0x000fe200078e0a81 */
[----:B------:R-:W-:Y:S01]  /*4f70*/  ISETP.GT.U32.AND P2, PT, R192, R123, PT ;  /* 0x0000007bc000720c */ /* 0x000fe20003f44070 */
[----:B------:R-:W-:-:S10]  /*4f80*/  @!P0 IMAD.MOV R128, RZ, RZ, -R128 ;  /* 0x000000ffff808224 */ /* 0x000fd400078e0a80 */
[--C-:B------:R-:W-:Y:S01]  /*4f90*/  @!P4 IMAD.IADD R120, R120, 0x1, -R192.reuse ;  /* 0x000000017878c824 */ /* 0x100fe200078e0ac0 */
[----:B------:R-:W-:Y:S01]  /*4fa0*/  ISETP.GT.U32.AND P4, PT, R192, R122, PT ;  /* 0x0000007ac000720c */ /* 0x000fe20003f84070 */
[----:B------:R-:W-:-:S03]  /*4fb0*/  @!P2 IMAD.IADD R123, R123, 0x1, -R192 ;  /* 0x000000017b7ba824 */ /* 0x000fc600078e0ac0 */
[----:B------:R-:W-:Y:S02]  /*4fc0*/  ISETP.GT.U32.AND P0, PT, R192, R120, PT ;  /* 0x00000078c000720c */ /* 0x000fe40003f04070 */
[----:B------:R-:W-:-:S07]  /*4fd0*/  ISETP.GE.AND P2, PT, R191, RZ, PT ;  /* 0x000000ffbf00720c */ /* 0x000fce0003f46270 */
[----:B------:R-:W-:Y:S01]  /*4fe0*/  @!P4 IMAD.IADD R122, R122, 0x1, -R192 ;  /* 0x000000017a7ac824 */ /* 0x000fe200078e0ac0 */
[----:B------:R-:W-:-:S03]  /*4ff0*/  ISETP.GE.AND P4, PT, R121, RZ, PT ;  /* 0x000000ff7900720c */ /* 0x000fc60003f86270 */
[----:B------:R-:W-:Y:S01]  /*5000*/  @!P0 IMAD.IADD R120, R120, 0x1, -R192 ;  /* 0x0000000178788824 */ /* 0x000fe200078e0ac0 */
[----:B------:R-:W-:Y:S01]  /*5010*/  ISETP.NE.AND P0, PT, R119, RZ, PT ;  /* 0x000000ff7700720c */ /* 0x000fe20003f05270 */
[----:B------:R-:W-:Y:S01]  /*5020*/  @!P1 IMAD.MOV R133, RZ, RZ, -R133 ;  /* 0x000000ffff859224 */ /* 0x000fe200078e0a85 */
[----:B------:R-:W-:Y:S01]  /*5030*/  LOP3.LUT R119, RZ, R119, RZ, 0x33, !PT ;  /* 0x00000077ff777212 */ /* 0x000fe200078e33ff */
[----:B------:R-:W-:Y:S02]  /*5040*/  @!P6 IMAD.MOV R132, RZ, RZ, -R132 ;  /* 0x000000ffff84e224 */ /* 0x000fe400078e0a84 */
[----:B------:R-:W-:Y:S02]  /*5050*/  @!P5 IMAD.MOV R123, RZ, RZ, -R123 ;  /* 0x000000ffff7bd224 */ /* 0x000fe400078e0a7b */
[----:B------:R-:W-:Y:S02]  /*5060*/  @!P2 IMAD.MOV R122, RZ, RZ, -R122 ;  /* 0x000000ffff7aa224 */ /* 0x000fe400078e0a7a */
[----:B------:R-:W-:Y:S01]  /*5070*/  @!P4 IMAD.MOV R120, RZ, RZ, -R120 ;  /* 0x000000ffff78c224 */ /* 0x000fe200078e0a78 */
[----:B------:R-:W-:-:S02]  /*5080*/  SEL R136, R119, R136, !P0 ;  /* 0x0000008877887207 */ /* 0x000fc40004000000 */
[C---:B------:R-:W-:Y:S02]  /*5090*/  SEL R135, R119.reuse, R135, !P0 ;  /* 0x0000008777877207 */ /* 0x040fe40004000000 */
[C---:B------:R-:W-:Y:S02]  /*50a0*/  SEL R134, R119.reuse, R134, !P0 ;  /* 0x0000008677867207 */ /* 0x040fe40004000000 */
[C---:B------:R-:W-:Y:S02]  /*50b0*/  SEL R137, R119.reuse, R137, !P0 ;  /* 0x0000008977897207 */ /* 0x040fe40004000000 */
[C---:B------:R-:W-:Y:S02]  /*50c0*/  SEL R138, R119.reuse, R138, !P0 ;  /* 0x0000008a778a7207 */ /* 0x040fe40004000000 */
[C---:B------:R-:W-:Y:S02]  /*50d0*/  SEL R139, R119.reuse, R139, !P0 ;  /* 0x0000008b778b7207 */ /* 0x040fe40004000000 */
        /* <DEDUP_REMOVED lines=25> */
[----:B------:R-:W-:Y:S02]  /*5270*/  SEL R121, R119, R120, !P0 ;  /* 0x0000007877797207 */ /* 0x000fe40004000000 */
[C---:B------:R-:W-:Y:S01]  /*5280*/  LOP3.LUT R119, R238.reuse, 0x20, RZ, 0x3c, !PT ;  /* 0x00000020ee777812 */ /* 0x040fe200078e3cff */
[----:B------:R-:W-:Y:S04]  /*5290*/  STS.U8 [R199+UR9+0x1e80], R196 ;  /* 0x001e80c4c7007988 */ /* 0x000fe80008000009 */
[----:B------:R-:W-:Y:S04]  /*52a0*/  STS.U8 [R119+UR9+0x100], R197 ;  /* 0x000100c577007988 */ /* 0x000fe80008000009 */
[----:B------:R-:W-:Y:S04]  /*52b0*/  STS.U8 [R119+UR9+0x300], R151 ;  /* 0x0003009777007988 */ /* 0x000fe80008000009 */
[----:B------:R-:W-:Y:S04]  /*52c0*/  STS.U8 [R119+UR9+0x500], R152 ;  /* 0x0005009877007988 */ /* 0x000fe80008000009 */
[----:B------:R2:W-:Y:S02]  /*52d0*/  STS.U8 [R119+UR9+0x700], R153 ;  /* 0x0007009977007988 */ /* 0x0005e40008000009 */
[----:B--2---:R-:W-:-:S05]  /*52e0*/  LOP3.LUT R153, R238, 0x20, RZ, 0x3c, !PT ;  /* 0x00000020ee997812 */ /* 0x004fca00078e3cff */
[----:B------:R-:W-:Y:S04]  /*52f0*/  STS.U8 [R153+UR9+0x900], R154 ;  /* 0x0009009a99007988 */ /* 0x000fe80008000009 */
[----:B------:R-:W-:Y:S04]  /*5300*/  STS.U8 [R153+UR9+0xb00], R157 ;  /* 0x000b009d99007988 */ /* 0x000fe80008000009 */
[----:B------:R-:W-:Y:S04]  /*5310*/  STS.U8 [R153+UR9+0xd00], R159 ;  /* 0x000d009f99007988 */ /* 0x000fe80008000009 */
[----:B------:R-:W-:Y:S01]  /*5320*/  STS.U8 [R153+UR9+0xf00], R160 ;  /* 0x000f00a099007988 */ /* 0x000fe20008000009 */
[----:B------:R-:W-:-:S03]  /*5330*/  LOP3.LUT R152, R238, 0x30, RZ, 0x3c, !PT ;  /* 0x00000030ee987812 */ /* 0x000fc600078e3cff */
[----:B------:R-:W-:Y:S04]  /*5340*/  STS.U8 [R153+UR9+0x1100], R162 ;  /* 0x001100a299007988 */ /* 0x000fe80008000009 */
[----:B------:R-:W-:Y:S04]  /*5350*/  STS.U8 [R153+UR9+0x1300], R161 ;  /* 0x001300a199007988 */ /* 0x000fe80008000009 */
[----:B------:R-:W-:Y:S04]  /*5360*/  STS.U8 [R153+UR9+0x1500], R163 ;  /* 0x001500a399007988 */ /* 0x000fe80008000009 */
[----:B------:R-:W-:Y:S01]  /*5370*/  STS.U8 [R153+UR9+0x1700], R164 ;  /* 0x001700a499007988 */ /* 0x000fe20008000009 */
[----:B------:R-:W-:-:S03]  /*5380*/  IMAD R119, R238, UR13, RZ ;  /* 0x0000000dee777c24 */ /* 0x000fc6000f8e02ff */
[----:B------:R-:W-:Y:S04]  /*5390*/  STS.U8 [R153+UR9+0x1900], R166 ;  /* 0x001900a699007988 */ /* 0x000fe80008000009 */
[----:B------:R-:W-:Y:S04]  /*53a0*/  STS.U8 [R153+UR9+0x1b00], R178 ;  /* 0x001b00b299007988 */ /* 0x000fe80008000009 */
[----:B------:R-:W-:Y:S04]  /*53b0*/  STS.U8 [R153+UR9+0x1d00], R182 ;  /* 0x001d00b699007988 */ /* 0x000fe80008000009 */
[----:B------:R-:W-:Y:S01]  /*53c0*/  STS.U8 [R153+UR9+0x1f00], R174 ;  /* 0x001f00ae99007988 */ /* 0x000fe20008000009 */
[----:B0-----:R-:W-:-:S03]  /*53d0*/  IMAD R136, R136, UR4, RZ ;  /* 0x0000000488887c24 */ /* 0x001fc6000f8e02ff */
[----:B------:R-:W-:Y:S01]  /*53e0*/  STS.U8 [R152+UR9+0x180], R172 ;  /* 0x000180ac98007988 */ /* 0x000fe20008000009 */
[----:B------:R-:W-:-:S03]  /*53f0*/  IADD3 R120, P0, PT, R119, UR18, RZ ;  /* 0x0000001277787c10 */ /* 0x000fc6000ff1e0ff */
[----:B------:R-:W-:Y:S04]  /*5400*/  STS.U8 [R152+UR9+0x580], R176 ;  /* 0x000580b098007988 */ /* 0x000fe80008000009 */
[----:B------:R-:W-:Y:S04]  /*5410*/  STS.U8 [R152+UR9+0x980], R170 ;  /* 0x000980aa98007988 */ /* 0x000fe80008000009 */
[----:B------:R-:W-:Y:S04]  /*5420*/  STS.U8 [R152+UR9+0xd80], R168 ;  /* 0x000d80a898007988 */ /* 0x000fe80008000009 */
[----:B------:R-:W-:Y:S01]  /*5430*/  STS.U8 [R152+UR9+0x1180], R167 ;  /* 0x001180a798007988 */ /* 0x000fe20008000009 */
[----:B------:R-:W-:-:S03]  /*5440*/  LEA.HI.X.SX32 R119, R119, UR19, 0x1, P0 ;  /* 0x0000001377777c11 */ /* 0x000fc600080f0eff */
[----:B------:R-:W-:Y:S01]  /*5450*/  STS.U8 [R152+UR9+0x1580], R180 ;  /* 0x001580b498007988 */ /* 0x000fe20008000009 */
[----:B------:R-:W-:-:S03]  /*5460*/  IMAD R135, R135, UR4, RZ ;  /* 0x0000000487877c24 */ /* 0x000fc6000f8e02ff */
[----:B------:R-:W-:Y:S01]  /*5470*/  STS.U8 [R152+UR9+0x1980], R181 ;  /* 0x001980b598007988 */ /* 0x000fe20008000009 */
[----:B------:R-:W-:Y:S02]  /*5480*/  IMAD R134, R134, UR4, RZ ;  /* 0x0000000486867c24 */ /* 0x000fe4000f8e02ff */
[----:B------:R-:W-:Y:S01]  /*5490*/  IMAD R139, R139, UR4, RZ ;  /* 0x000000048b8b7c24 */ /* 0x000fe2000f8e02ff */
[----:B------:R0:W-:Y:S04]  /*54a0*/  STS.U8 [R152+UR9+0x1d80], R183 ;  /* 0x001d80b798007988 */ /* 0x0001e80008000009 */
[----:B------:R-:W-:Y:S01]  /*54b0*/  STS.U8 [R152+UR9+0x380], R184 ;  /* 0x000380b898007988 */ /* 0x000fe20008000009 */
[----:B------:R-:W-:-:S03]  /*54c0*/  IMAD R145, R145, UR4, RZ ;  /* 0x0000000491917c24 */ /* 0x000fc6000f8e02ff */
[----:B------:R-:W-:Y:S01]  /*54d0*/  STS.U8 [R152+UR9+0x780], R185 ;  /* 0x000780b998007988 */ /* 0x000fe20008000009 */
[----:B0-----:R-:W-:-:S03]  /*54e0*/  IADD3 R183, P1, PT, R136, R120, RZ ;  /* 0x0000007888b77210 */ /* 0x001fc60007f3e0ff */
[----:B------:R-:W-:Y:S01]  /*54f0*/  STS.U8 [R152+UR9+0xb80], R186 ;  /* 0x000b80ba98007988 */ /* 0x000fe20008000009 */
[----:B------:R-:W-:Y:S01]  /*5500*/  IMAD R146, R146, UR4, RZ ;  /* 0x0000000492927c24 */ /* 0x000fe2000f8e02ff */
[-C--:B------:R-:W-:Y:S01]  /*5510*/  LEA.HI.X.SX32 R181, R136, R119.reuse, 0x1, P1 ;  /* 0x0000007788b57211 */ /* 0x080fe200008f0eff */
[----:B------:R-:W-:Y:S01]  /*5520*/  IMAD R149, R149, UR4, RZ ;  /* 0x0000000495957c24 */ /* 0x000fe2000f8e02ff */
[----:B------:R0:W-:Y:S01]  /*5530*/  STS.U8 [R152+UR9+0xf80], R187 ;  /* 0x000f80bb98007988 */ /* 0x0001e20008000009 */
[CC--:B------:R-:W-:Y:S02]  /*5540*/  IADD3 R191, P4, PT, R134.reuse, R120.reuse, RZ ;  /* 0x0000007886bf7210 */ /* 0x0c0fe40007f9e0ff */
[----:B------:R-:W-:Y:S01]  /*5550*/  IADD3 R203, P1, PT, R139, R120, RZ ;  /* 0x000000788bcb7210 */ /* 0x000fe20007f3e0ff */
[----:B------:R2:W-:Y:S01]  /*5560*/  STL [R1+0x1c], R201 ;  /* 0x00001cc901007387 */ /* 0x0005e20000100800 */
[----:B------:R-:W-:Y:S01]  /*5570*/  IMAD R218, R189, UR4, RZ ;  /* 0x00000004bdda7c24 */ /* 0x000fe2000f8e02ff */
[----:B------:R-:W-:-:S02]  /*5580*/  LEA.HI.X.SX32 R189, R134, R119, 0x1, P4 ;  /* 0x0000007786bd7211 */ /* 0x000fc400020f0eff */
[CC--:B0-----:R-:W-:Y:S01]  /*5590*/  IADD3 R187, P2, PT, R135.reuse, R120.reuse, RZ ;  /* 0x0000007887bb7210 */ /* 0x0c1fe20007f5e0ff */
[----:B------:R-:W-:Y:S01]  /*55a0*/  IMAD R150, R150, UR4, RZ ;  /* 0x0000000496967c24 */ /* 0x000fe2000f8e02ff */
[-C--:B------:R-:W-:Y:S01]  /*55b0*/  IADD3 R207, P4, PT, R146, R120.reuse, RZ ;  /* 0x0000007892cf7210 */ /* 0x080fe20007f9e0ff */
[----:B------:R-:W-:Y:S01]  /*55c0*/  IMAD R190, R190, UR4, RZ ;  /* 0x00000004bebe7c24 */ /* 0x000fe2000f8e02ff */
[-C--:B------:R-:W-:Y:S01]  /*55d0*/  LEA.HI.X.SX32 R185, R135, R119.reuse, 0x1, P2 ;  /* 0x0000007787b97211 */ /* 0x080fe200010f0eff */
[----:B------:R-:W-:Y:S01]  /*55e0*/  IMAD R143, R143, UR4, RZ ;  /* 0x000000048f8f7c24 */ /* 0x000fe2000f8e02ff */
[-C--:B--2---:R-:W-:Y:S02]  /*55f0*/  LEA.HI.X.SX32 R201, R139, R119.reuse, 0x1, P1 ;  /* 0x000000778bc97211 */ /* 0x084fe400008f0eff */
[-C--:B------:R-:W-:Y:S02]  /*5600*/  IADD3 R205, P2, PT, R145, R120.reuse, RZ ;  /* 0x0000007891cd7210 */ /* 0x080fe40007f5e0ff */
[----:B------:R-:W-:Y:S01]  /*5610*/  IADD3 R213, P1, PT, R149, R120, RZ ;  /* 0x0000007895d57210 */ /* 0x000fe20007f3e0ff */
[----:B------:R-:W-:Y:S01]  /*5620*/  IMAD R144, R144, UR4, RZ ;  /* 0x0000000490907c24 */ /* 0x000fe2000f8e02ff */
[-C--:B------:R-:W-:Y:S01]  /*5630*/  LEA.HI.X.SX32 R204, R145, R119.reuse, 0x1, P2 ;  /* 0x0000007791cc7211 */ /* 0x080fe200010f0eff */
[----:B------:R-:W-:Y:S01]  /*5640*/  IMAD R140, R140, UR4, RZ ;  /* 0x000000048c8c7c24 */ /* 0x000fe2000f8e02ff */
[-C--:B------:R-:W-:Y:S01]  /*5650*/  LEA.HI.X.SX32 R206, R146, R119.reuse, 0x1, P4 ;  /* 0x0000007792ce7211 */ /* 0x080fe200020f0eff */
[----:B------:R-:W-:Y:S01]  /*5660*/  IMAD R141, R141, UR4, RZ ;  /* 0x000000048d8d7c24 */ /* 0x000fe2000f8e02ff */
[----:B------:R-:W-:-:S02]  /*5670*/  LEA.HI.X.SX32 R212, R149, R119, 0x1, P1 ;  /* 0x0000007795d47211 */ /* 0x000fc400008f0eff */
[-C--:B------:R-:W-:Y:S02]  /*5680*/  IADD3 R215, P2, PT, R150, R120.reuse, RZ ;  /* 0x0000007896d77210 */ /* 0x080fe40007f5e0ff */
[-C--:B------:R-:W-:Y:S02]  /*5690*/  IADD3 R217, P4, PT, R190, R120.reuse, RZ ;  /* 0x00000078bed97210 */ /* 0x080fe40007f9e0ff */
[-C--:B------:R-:W-:Y:S01]  /*56a0*/  IADD3 R221, P1, PT, R143, R120.reuse, RZ ;  /* 0x000000788fdd7210 */ /* 0x080fe20007f3e0ff */
[----:B------:R-:W-:Y:S01]  /*56b0*/  IMAD R137, R137, UR4, RZ ;  /* 0x0000000489897c24 */ /* 0x000fe2000f8e02ff */
[-C--:B------:R-:W-:Y:S01]  /*56c0*/  LEA.HI.X.SX32 R214, R150, R119.reuse, 0x1, P2 ;  /* 0x0000007796d67211 */ /* 0x080fe200010f0eff */
[----:B------:R-:W-:Y:S01]  /*56d0*/  IMAD R142, R142, UR4, RZ ;  /* 0x000000048e8e7c24 */ /* 0x000fe2000f8e02ff */
[-C--:B------:R-:W-:Y:S01]  /*56e0*/  LEA.HI.X.SX32 R216, R190, R119.reuse, 0x1, P4 ;  /* 0x00000077bed87211 */ /* 0x080fe200020f0eff */
[----:B------:R-:W-:Y:S01]  /*56f0*/  IMAD R126, R126, UR4, RZ ;  /* 0x000000047e7e7c24 */ /* 0x000fe2000f8e02ff */
[----:B------:R-:W-:Y:S01]  /*5700*/  LEA.HI.X.SX32 R220, R143, R119, 0x1, P1 ;  /* 0x000000778fdc7211 */ /* 0x000fe200008f0eff */
[----:B------:R-:W-:Y:S01]  /*5710*/  IMAD R127, R127, UR4, RZ ;  /* 0x000000047f7f7c24 */ /* 0x000fe2000f8e02ff */
[----:B------:R-:W-:-:S02]  /*5720*/  IADD3 R223, P1, PT, R144, R120, RZ ;  /* 0x0000007890df7210 */ /* 0x000fc40007f3e0ff */
        /* <DEDUP_REMOVED lines=9> */
[-C--:B------:R-:W-:Y:S01]  /*57c0*/  IADD3 R195, P5, PT, R137, R120.reuse, RZ ;  /* 0x0000007889c37210 */ /* 0x080fe20007fbe0ff */
[----:B------:R-:W-:Y:S01]  /*57d0*/  IMAD R125, R125, UR4, RZ ;  /* 0x000000047d7d7c24 */ /* 0x000fe2000f8e02ff */
[----:B------:R-:W-:-:S02]  /*57e0*/  IADD3 R229, P1, PT, R142, R120, RZ ;  /* 0x000000788ee57210 */ /* 0x000fc40007f3e0ff */
[-C--:B------:R-:W-:Y:S02]  /*57f0*/  IADD3 R231, P2, PT, R126, R120.reuse, RZ ;  /* 0x000000787ee77210 */ /* 0x080fe40007f5e0ff */
[----:B------:R-:W-:Y:S01]  /*5800*/  IADD3 R233, P4, PT, R127, R120, RZ ;  /* 0x000000787fe97210 */ /* 0x000fe20007f9e0ff */
[----:B------:R-:W-:Y:S01]  /*5810*/  IMAD R148, R148, UR4, RZ ;  /* 0x0000000494947c24 */ /* 0x000fe2000f8e02ff */
[----:B------:R-:W-:Y:S01]  /*5820*/  PLOP3.LUT P0, PT, PT, PT, UP1, 0x80, 0x8 ;  /* 0x000000000008781c */ /* 0x000fe20003f0f018 */
[----:B------:R-:W-:Y:S01]  /*5830*/  IMAD R124, R124, UR4, RZ ;  /* 0x000000047c7c7c24 */ /* 0x000fe2000f8e02ff */
[-C--:B------:R-:W-:Y:S01]  /*5840*/  LEA.HI.X.SX32 R193, R137, R119.reuse, 0x1, P5 ;  /* 0x0000007789c17211 */ /* 0x080fe200028f0eff */
[----:B------:R-:W-:Y:S01]  /*5850*/  IMAD R129, R129, UR4, RZ ;  /* 0x0000000481817c24 */ /* 0x000fe2000f8e02ff */
[-C--:B------:R-:W-:Y:S01]  /*5860*/  LEA.HI.X.SX32 R228, R142, R119.reuse, 0x1, P1 ;  /* 0x000000778ee47211 */ /* 0x080fe200008f0eff */
[----:B------:R-:W-:Y:S01]  /*5870*/  IMAD R128, R128, UR4, RZ ;  /* 0x0000000480807c24 */ /* 0x000fe2000f8e02ff */
[----:B------:R-:W-:-:S02]  /*5880*/  LEA.HI.X.SX32 R230, R126, R119, 0x1, P2 ;  /* 0x000000777ee67211 */ /* 0x000fc400010f0eff */
[----:B------:R-:W-:Y:S02]  /*5890*/  LEA.HI.X.SX32 R232, R127, R119, 0x1, P4 ;  /* 0x000000777fe87211 */ /* 0x000fe400020f0eff */
[-C--:B------:R-:W-:Y:S02]  /*58a0*/  IADD3 R199, P6, PT, R138, R120.reuse, RZ ;  /* 0x000000788ac77210 */ /* 0x080fe40007fde0ff */
[-C--:B------:R-:W-:Y:S02]  /*58b0*/  IADD3 R209, P5, PT, R147, R120.reuse, RZ ;  /* 0x0000007893d17210 */ /* 0x080fe40007fbe0ff */
[-C--:B------:R-:W-:Y:S02]  /*58c0*/  IADD3 R235, P1, PT, R131, R120.reuse, RZ ;  /* 0x0000007883eb7210 */ /* 0x080fe40007f3e0ff */
[-C--:B------:R-:W-:Y:S02]  /*58d0*/  IADD3 R239, P2, PT, R130, R120.reuse, RZ ;  /* 0x0000007882ef7210 */ /* 0x080fe40007f5e0ff */
[----:B------:R-:W-:-:S02]  /*58e0*/  IADD3 R241, P4, PT, R125, R120, RZ ;  /* 0x000000787df17210 */ /* 0x000fc40007f9e0ff */
[----:B------:R-:W-:Y:S01]  /*58f0*/  ISETP.LT.AND P0, PT, R238, UR22, P0 ;  /* 0x00000016ee007c0c */ /* 0x000fe20008701270 */
[----:B------:R-:W-:Y:S01]  /*5900*/  IMAD R133, R133, UR4, RZ ;  /* 0x0000000485857c24 */ /* 0x000fe2000f8e02ff */
[-C--:B------:R-:W-:Y:S01]  /*5910*/  LEA.HI.X.SX32 R197, R138, R119.reuse, 0x1, P6 ;  /* 0x000000778ac57211 */ /* 0x080fe200030f0eff */
[----:B------:R-:W-:Y:S01]  /*5920*/  IMAD R132, R132, UR4, RZ ;  /* 0x0000000484847c24 */ /* 0x000fe2000f8e02ff */
[-C--:B------:R-:W-:Y:S01]  /*5930*/  LEA.HI.X.SX32 R208, R147, R119.reuse, 0x1, P5 ;  /* 0x0000007793d07211 */ /* 0x080fe200028f0eff */
        /* <DEDUP_REMOVED lines=8> */
[-C--:B------:R-:W-:Y:S02]  /*59c0*/  IADD3 R243, P1, PT, R124, R120.reuse, RZ ;  /* 0x000000787cf37210 */ /* 0x080fe40007f3e0ff */
[-C--:B------:R-:W-:Y:S02]  /*59d0*/  IADD3 R245, P2, PT, R129, R120.reuse, RZ ;  /* 0x0000007881f57210 */ /* 0x080fe40007f5e0ff */
[----:B------:R-:W-:Y:S02]  /*59e0*/  IADD3 R247, P4, PT, R128, R120, RZ ;  /* 0x0000007880f77210 */ /* 0x000fe40007f9e0ff */
[----:B------:R-:W-:-:S02]  /*59f0*/  LEA.HI.X.SX32 R210, R148, R119, 0x1, P6 ;  /* 0x0000007794d27211 */ /* 0x000fc400030f0eff */
[-C--:B------:R-:W-:Y:S02]  /*5a00*/  LEA.HI.X.SX32 R218, R218, R119.reuse, 0x1, P5 ;  /* 0x00000077dada7211 */ /* 0x080fe400028f0eff */
[-C--:B------:R-:W-:Y:S02]  /*5a10*/  LEA.HI.X.SX32 R242, R124, R119.reuse, 0x1, P1 ;  /* 0x000000777cf27211 */ /* 0x080fe400008f0eff */
[-C--:B------:R-:W-:Y:S02]  /*5a20*/  LEA.HI.X.SX32 R244, R129, R119.reuse, 0x1, P2 ;  /* 0x0000007781f47211 */ /* 0x080fe400010f0eff */
[----:B------:R-:W-:Y:S02]  /*5a30*/  LEA.HI.X.SX32 R246, R128, R119, 0x1, P4 ;  /* 0x0000007780f67211 */ /* 0x000fe400020f0eff */
[-C--:B------:R-:W-:Y:S02]  /*5a40*/  IADD3 R249, P1, PT, R133, R120.reuse, RZ ;  /* 0x0000007885f97210 */ /* 0x080fe40007f3e0ff */
[----:B------:R-:W-:-:S02]  /*5a50*/  IADD3 R251, P2, PT, R132, R120, RZ ;  /* 0x0000007884fb7210 */ /* 0x000fc40007f5e0ff */
[-C--:B------:R-:W-:Y:S02]  /*5a60*/  IADD3 R151, P4, PT, R123, R120.reuse, RZ ;  /* 0x000000787b977210 */ /* 0x080fe40007f9e0ff */
[-C--:B------:R-:W-:Y:S02]  /*5a70*/  IADD3 R192, P5, PT, R122, R120.reuse, RZ ;  /* 0x000000787ac07210 */ /* 0x080fe40007fbe0ff */
[----:B------:R-:W-:Y:S02]  /*5a80*/  IADD3 R194, P6, PT, R121, R120, RZ ;  /* 0x0000007879c27210 */ /* 0x000fe40007fde0ff */
[-C--:B------:R-:W-:Y:S02]  /*5a90*/  LEA.HI.X.SX32 R248, R133, R119.reuse, 0x1, P1 ;  /* 0x0000007785f87211 */ /* 0x080fe400008f0eff */
[-C--:B------:R-:W-:Y:S02]  /*5aa0*/  LEA.HI.X.SX32 R250, R132, R119.reuse, 0x1, P2 ;  /* 0x0000007784fa7211 */ /* 0x080fe400010f0eff */
[----:B------:R-:W-:-:S02]  /*5ab0*/  LEA.HI.X.SX32 R252, R123, R119, 0x1, P4 ;  /* 0x000000777bfc7211 */ /* 0x000fc400020f0eff */
[-C--:B------:R-:W-:Y:S02]  /*5ac0*/  LEA.HI.X.SX32 R196, R122, R119.reuse, 0x1, P5 ;  /* 0x000000777ac47211 */ /* 0x080fe400028f0eff */
[----:B------:R-:W-:Y:S01]  /*5ad0*/  LEA.HI.X.SX32 R236, R121, R119, 0x1, P6 ;  /* 0x0000007779ec7211 */ /* 0x000fe200030f0eff */
[----:B------:R-:W-:Y:S01]  /*5ae0*/  @P0 IMAD.MOV.U32 R120, RZ, RZ, R183 ;  /* 0x000000ffff780224 */ /* 0x000fe200078e00b7 */
[----:B------:R-:W-:Y:S01]  /*5af0*/  PRMT R119, RZ, 0x7610, R119 ;  /* 0x00007610ff777816 */ /* 0x000fe20000000077 */
[----:B------:R-:W-:Y:S02]  /*5b00*/  @P0 IMAD.MOV.U32 R121, RZ, RZ, R181 ;  /* 0x000000ffff790224 */ /* 0x000fe400078e00b5 */
[----:B------:R-:W-:-:S03]  /*5b10*/  @P0 IMAD.MOV.U32 R122, RZ, RZ, R209 ;  /* 0x000000ffff7a0224 */ /* 0x000fc600078e00d1 */
[----:B------:R0:W2:Y:S01]  /*5b20*/  @P0 LDG.E.U8 R119, desc[UR20][R120.64] ;  /* 0x0000001478770981 */ /* 0x0000a2000c1e1100 */
[----:B------:R-:W-:Y:S01]  /*5b30*/  @P0 IMAD.MOV.U32 R123, RZ, RZ, R208 ;  /* 0x000000ffff7b0224 */ /* 0x000fe200078e00d0 */
[----:B0-----:R-:W-:Y:S02]  /*5b40*/  PRMT R121, RZ, 0x7610, R121 ;  /* 0x00007610ff797816 */ /* 0x001fe40000000079 */
[----:B------:R-:W-:-:S04]  /*5b50*/  PRMT R120, RZ, 0x7610, R120 ;  /* 0x00007610ff787816 */ /* 0x000fc80000000078 */
[----:B------:R0:W3:Y:S02]  /*5b60*/  @P0 LDG.E.U8 R121, desc[UR20][R122.64] ;  /* 0x000000147a790981 */ /* 0x0000e4000c1e1100 */
[----:B0-----:R-:W-:Y:S02]  /*5b70*/  @P0 IMAD.MOV.U32 R122, RZ, RZ, R225 ;  /* 0x000000ffff7a0224 */ /* 0x001fe400078e00e1 */
[----:B------:R-:W-:-:S05]  /*5b80*/  @P0 IMAD.MOV.U32 R123, RZ, RZ, R224 ;  /* 0x000000ffff7b0224 */ /* 0x000fca00078e00e0 */
[----:B------:R0:W4:Y:S04]  /*5b90*/  @P0 LDG.E.U8 R120, desc[UR20][R122.64] ;  /* 0x000000147a780981 */ /* 0x000128000c1e1100 */
[----:B------:R-:W-:Y:S04]  /*5ba0*/  STS.U8 [R152+UR9+0x1380], R188 ;  /* 0x001380bc98007988 */ /* 0x000fe80008000009 */
[----:B------:R-:W-:Y:S04]  /*5bb0*/  STS.U8 [R152+UR9+0x1780], R202 ;  /* 0x001780ca98007988 */ /* 0x000fe80008000009 */
[----:B------:R-:W-:Y:S01]  /*5bc0*/  STS.U8 [R152+UR9+0x1b80], R200 ;  /* 0x001b80c898007988 */ /* 0x000fe20008000009 */
[----:B0-----:R-:W-:-:S03]  /*5bd0*/  @P0 IMAD.MOV.U32 R122, RZ, RZ, R243 ;  /* 0x000000ffff7a0224 */ /* 0x001fc600078e00f3 */
[----:B------:R-:W-:Y:S01]  /*5be0*/  STS.U8 [R152+UR9+0x1f80], R198 ;  /* 0x001f80c698007988 */ /* 0x000fe20008000009 */
[----:B------:R-:W-:-:S03]  /*5bf0*/  @P0 IMAD.MOV.U32 R123, RZ, RZ, R242 ;  /* 0x000000ffff7b0224 */ /* 0x000fc600078e00f2 */
[----:B--2---:R0:W-:Y:S02]  /*5c00*/  STS.U8 [R238+UR9+0x4000], R119 ;  /* 0x00400077ee007988 */ /* 0x0041e40008000009 */
[----:B0-----:R-:W-:Y:S02]  /*5c10*/  PRMT R119, RZ, 0x7610, R119 ;  /* 0x00007610ff777816 */ /* 0x001fe40000000077 */
[----:B---3--:R-:W-:Y:S04]  /*5c20*/  STS.U8 [R238+UR9+0x4400], R121 ;  /* 0x00440079ee007988 */ /* 0x008fe80008000009 */
[----:B------:R0:W2:Y:S02]  /*5c30*/  @P0 LDG.E.U8 R119, desc[UR20][R122.64] ;  /* 0x000000147a770981 */ /* 0x0000a4000c1e1100 */
[----:B0-----:R-:W-:-:S02]  /*5c40*/  @P0 IMAD.MOV.U32 R122, RZ, RZ, R187 ;  /* 0x000000ffff7a0224 */ /* 0x001fc400078e00bb */
[----:B----4-:R0:W-:Y:S01]  /*5c50*/  STS.U8 [R238+UR9+0x4800], R120 ;  /* 0x00480078ee007988 */ /* 0x0101e20008000009 */
[----:B------:R-:W-:Y:S01]  /*5c60*/  @P0 IMAD.MOV.U32 R123, RZ, RZ, R185 ;  /* 0x000000ffff7b0224 */ /* 0x000fe200078e00b9 */
[----:B0-----:R-:W-:-:S06]  /*5c70*/  PRMT R120, RZ, 0x7610, R120 ;  /* 0x00007610ff787816 */ /* 0x001fcc0000000078 */
[----:B------:R0:W3:Y:S01]  /*5c80*/  @P0 LDG.E.U8 R120, desc[UR20][R122.64] ;  /* 0x000000147a780981 */ /* 0x0000e2000c1e1100 */
[----:B------:R-:W-:Y:S01]  /*5c90*/  LOP3.LUT R154, R238, 0x10, RZ, 0x3c, !PT ;  /* 0x00000010ee9a7812 */ /* 0x000fe200078e3cff */
[----:B0-----:R-:W-:Y:S02]  /*5ca0*/  @P0 IMAD.MOV.U32 R122, RZ, RZ, R211 ;  /* 0x000000ffff7a0224 */ /* 0x001fe400078e00d3 */
[----:B------:R-:W-:Y:S01]  /*5cb0*/  @P0 IMAD.MOV.U32 R123, RZ, RZ, R210 ;  /* 0x000000ffff7b0224 */ /* 0x000fe200078e00d2 */
[----:B--2---:R0:W-:Y:S02]  /*5cc0*/  STS.U8 [R238+UR9+0x4c00], R119 ;  /* 0x004c0077ee007988 */ /* 0x0041e40008000009 */
[----:B0-----:R-:W-:-:S06]  /*5cd0*/  PRMT R119, RZ, 0x7610, R119 ;  /* 0x00007610ff777816 */ /* 0x001fcc0000000077 */
[----:B------:R0:W2:Y:S02]  /*5ce0*/  @P0 LDG.E.U8 R119, desc[UR20][R122.64] ;  /* 0x000000147a770981 */ /* 0x0000a4000c1e1100 */
[----:B0-----:R-:W-:Y:S02]  /*5cf0*/  @P0 IMAD.MOV.U32 R122, RZ, RZ, R227 ;  /* 0x000000ffff7a0224 */ /* 0x001fe400078e00e3 */
[----:B---3--:R0:W-:Y:S01]  /*5d00*/  STS.U8 [R154+UR9+0x4080], R120 ;  /* 0x004080789a007988 */ /* 0x0081e20008000009 */
[----:B------:R-:W-:Y:S01]  /*5d10*/  @P0 IMAD.MOV.U32 R123, RZ, RZ, R226 ;  /* 0x000000ffff7b0224 */ /* 0x000fe200078e00e2 */
[----:B0-----:R-:W-:-:S06]  /*5d20*/  PRMT R120, RZ, 0x7610, R120 ;  /* 0x00007610ff787816 */ /* 0x001fcc0000000078 */
[----:B------:R0:W3:Y:S02]  /*5d30*/  @P0 LDG.E.U8 R120, desc[UR20][R122.64] ;  /* 0x000000147a780981 */ /* 0x0000e4000c1e1100 */
        /* <DEDUP_REMOVED lines=49> */
[----:B------:R0:W3:Y:S01]  /*6050*/  @P0 LDG.E.U8 R120, desc[UR20][R122.64] ;  /* 0x000000147a780981 */ /* 0x0000e2000c1e1100 */
[----:B------:R-:W-:Y:S01]  /*6060*/  @P0 IMAD.MOV.U32 R121, RZ, RZ, R216 ;  /* 0x000000ffff790224 */ /* 0x000fe200078e00d8 */
[----:B0-----:R-:W-:Y:S02]  /*6070*/  LOP3.LUT R122, R238, 0x40, RZ, 0x3c, !PT ;  /* 0x00000040ee7a7812 */ /* 0x001fe400078e3cff */
[----:B--2---:R0:W-:Y:S02]  /*6080*/  STS.U8 [R152+UR9+0x4d80], R119 ;  /* 0x004d807798007988 */ /* 0x0041e40008000009 */
[----:B0-----:R-:W-:Y:S02]  /*6090*/  PRMT R119, RZ, 0x7610, R119 ;  /* 0x00007610ff777816 */ /* 0x001fe40000000077 */
[----:B---3--:R0:W-:Y:S02]  /*60a0*/  STS.U8 [R122+UR9+0x4200], R120 ;  /* 0x004200787a007988 */ /* 0x0081e40008000009 */
[----:B0-----:R-:W-:-:S05]  /*60b0*/  @P0 IMAD.MOV.U32 R120, RZ, RZ, R217 ;  /* 0x000000ffff780224 */ /* 0x001fca00078e00d9 */
[----:B------:R0:W2:Y:S02]  /*60c0*/  @P0 LDG.E.U8 R119, desc[UR20][R120.64] ;  /* 0x0000001478770981 */ /* 0x0000a4000c1e1100 */
[----:B0-----:R-:W-:Y:S02]  /*60d0*/  @P0 IMAD.MOV.U32 R120, RZ, RZ, R233 ;  /* 0x000000ffff780224 */ /* 0x001fe400078e00e9 */
[----:B------:R-:W-:Y:S01]  /*60e0*/  @P0 IMAD.MOV.U32 R121, RZ, RZ, R232 ;  /* 0x000000ffff790224 */ /* 0x000fe200078e00e8 */
[----:B--2---:R0:W-:Y:S02]  /*60f0*/  STS.U8 [R122+UR9+0x4600], R119 ;  /* 0x004600777a007988 */ /* 0x0041e40008000009 */
[----:B0-----:R-:W-:-:S06]  /*6100*/  PRMT R119, RZ, 0x7610, R119 ;  /* 0x00007610ff777816 */ /* 0x001fcc0000000077 */
[----:B------:R0:W2:Y:S02]  /*6110*/  @P0 LDG.E.U8 R119, desc[UR20][R120.64] ;  /* 0x0000001478770981 */ /* 0x0000a4000c1e1100 */
[----:B0-----:R-:W-:Y:S02]  /*6120*/  @P0 IMAD.MOV.U32 R120, RZ, RZ, R251 ;  /* 0x000000ffff780224 */ /* 0x001fe400078e00fb */
[----:B------:R-:W-:Y:S01]  /*6130*/  @P0 IMAD.MOV.U32 R121, RZ, RZ, R250 ;  /* 0x000000ffff790224 */ /* 0x000fe200078e00fa */
[----:B--2---:R0:W-:Y:S02]  /*6140*/  STS.U8 [R122+UR9+0x4a00], R119 ;  /* 0x004a00777a007988 */ /* 0x0041e40008000009 */
[----:B0-----:R-:W-:-:S06]  /*6150*/  PRMT R119, RZ, 0x7610, R119 ;  /* 0x00007610ff777816 */ /* 0x001fcc0000000077 */
[----:B------:R0:W2:Y:S01]  /*6160*/  @P0 LDG.E.U8 R119, desc[UR20][R120.64] ;  /* 0x0000001478770981 */ /* 0x0000a2000c1e1100 */
[----:B------:R-:W-:Y:S01]  /*6170*/  @P0 IMAD.MOV.U32 R123, RZ, RZ, R201 ;  /* 0x000000ffff7b0224 */ /* 0x000fe200078e00c9 */
[----:B0-----:R-:W-:Y:S02]  /*6180*/  PRMT R120, RZ, 0x7610, R120 ;  /* 0x00007610ff787816 */ /* 0x001fe40000000078 */
[----:B--2---:R0:W-:Y:S02]  /*6190*/  STS.U8 [R122+UR9+0x4e00], R119 ;  /* 0x004e00777a007988 */ /* 0x0041e40008000009 */
[----:B0-----:R-:W-:-:S05]  /*61a0*/  @P0 IMAD.MOV.U32 R122, RZ, RZ, R203 ;  /* 0x000000ffff7a0224 */ /* 0x001fca00078e00cb */
[----:B------:R-:W2:Y:S01]  /*61b0*/  @P0 LDG.E.U8 R120, desc[UR20][R122.64] ;  /* 0x000000147a780981 */ /* 0x000ea2000c1e1100 */
[----:B------:R-:W-:Y:S01]  /*61c0*/  LOP3.LUT R124, R238, 0x50, RZ, 0x3c, !PT ;  /* 0x00000050ee7c7812 */ /* 0x000fe200078e3cff */
[----:B------:R-:W-:Y:S01]  /*61d0*/  @P0 IMAD.MOV.U32 R121, RZ, RZ, R218 ;  /* 0x000000ffff790224 */ /* 0x000fe200078e00da */
[----:B------:R-:W-:-:S03]  /*61e0*/  PRMT R119, RZ, 0x7610, R119 ;  /* 0x00007610ff777816 */ /* 0x000fc60000000077 */
[----:B--2---:R0:W-:Y:S02]  /*61f0*/  STS.U8 [R124+UR9+0x4280], R120 ;  /* 0x004280787c007988 */ /* 0x0041e40008000009 */
[----:B0-----:R-:W-:-:S05]  /*6200*/  @P0 IMAD.MOV.U32 R120, RZ, RZ, R219 ;  /* 0x000000ffff780224 */ /* 0x001fca00078e00db */
[----:B------:R0:W2:Y:S02]  /*6210*/  @P0 LDG.E.U8 R119, desc[UR20][R120.64] ;  /* 0x0000001478770981 */ /* 0x0000a4000c1e1100 */
[----:B0-----:R-:W-:Y:S02]  /*6220*/  @P0 IMAD.MOV.U32 R120, RZ, RZ, R235 ;  /* 0x000000ffff780224 */ /* 0x001fe400078e00eb */
[----:B------:R-:W-:Y:S01]  /*6230*/  @P0 IMAD.MOV.U32 R121, RZ, RZ, R234 ;  /* 0x000000ffff790224 */ /* 0x000fe200078e00ea */
[----:B--2---:R0:W-:Y:S02]  /*6240*/  STS.U8 [R124+UR9+0x4680], R119 ;  /* 0x004680777c007988 */ /* 0x0041e40008000009 */
[----:B0-----:R-:W-:-:S06]  /*6250*/  PRMT R119, RZ, 0x7610, R119 ;  /* 0x00007610ff777816 */ /* 0x001fcc0000000077 */
[----:B------:R0:W2:Y:S01]  /*6260*/  @P0 LDG.E.U8 R119, desc[UR20][R120.64] ;  /* 0x0000001478770981 */ /* 0x0000a2000c1e1100 */
[----:B------:R-:W-:Y:S02]  /*6270*/  @P0 IMAD.MOV.U32 R122, RZ, RZ, R205 ;  /* 0x000000ffff7a0224 */ /* 0x000fe400078e00cd */
[----:B------:R-:W-:Y:S02]  /*6280*/  @P0 IMAD.MOV.U32 R123, RZ, RZ, R204 ;  /* 0x000000ffff7b0224 */ /* 0x000fe400078e00cc */
[----:B0-----:R-:W-:Y:S02]  /*6290*/  @P0 IMAD.MOV.U32 R120, RZ, RZ, R151 ;  /* 0x000000ffff780224 */ /* 0x001fe400078e0097 */
[----:B------:R-:W-:Y:S01]  /*62a0*/  @P0 IMAD.MOV.U32 R121, RZ, RZ, R252 ;  /* 0x000000ffff790224 */ /* 0x000fe200078e00fc */
[----:B--2---:R0:W-:Y:S02]  /*62b0*/  STS.U8 [R124+UR9+0x4a80], R119 ;  /* 0x004a80777c007988 */ /* 0x0041e40008000009 */
[----:B0-----:R-:W-:-:S06]  /*62c0*/  PRMT R119, RZ, 0x7610, R119 ;  /* 0x00007610ff777816 */ /* 0x001fcc0000000077 */
[----:B------:R0:W2:Y:S02]  /*62d0*/  @P0 LDG.E.U8 R119, desc[UR20][R120.64] ;  /* 0x0000001478770981 */ /* 0x0000a4000c1e1100 */
[----:B0-----:R-:W-:-:S06]  /*62e0*/  PRMT R120, RZ, 0x7610, R120 ;  /* 0x00007610ff787816 */ /* 0x001fcc0000000078 */
[----:B------:R-:W3:Y:S01]  /*62f0*/  @P0 LDG.E.U8 R120, desc[UR20][R122.64] ;  /* 0x000000147a780981 */ /* 0x000ee2000c1e1100 */
[----:B------:R-:W-:-:S03]  /*6300*/  @P0 IMAD.MOV.U32 R121, RZ, RZ, R220 ;  /* 0x000000ffff790224 */ /* 0x000fc600078e00dc */
[----:B--2---:R0:W-:Y:S02]  /*6310*/  STS.U8 [R124+UR9+0x4e80], R119 ;  /* 0x004e80777c007988 */ /* 0x0041e40008000009 */
[----:B0-----:R-:W-:Y:S02]  /*6320*/  LOP3.LUT R124, R238, 0x60, RZ, 0x3c, !PT ;  /* 0x00000060ee7c7812 */ /* 0x001fe400078e3cff */
[----:B------:R-:W-:-:S03]  /*6330*/  PRMT R119, RZ, 0x7610, R119 ;  /* 0x00007610ff777816 */ /* 0x000fc60000000077 */
[----:B---3--:R0:W-:Y:S02]  /*6340*/  STS.U8 [R124+UR9+0x4300], R120 ;  /* 0x004300787c007988 */ /* 0x0081e40008000009 */
        /* <DEDUP_REMOVED lines=32> */
[----:B------:R-:W2:Y:S04]  /*6550*/  @P0 LDG.E.U8 R119, desc[UR20][R120.64] ;  /* 0x0000001478770981 */ /* 0x000ea8000c1e1100 */
[----:B------:R0:W-:Y:S04]  /*6560*/  STL [R1], R151 ;  /* 0x0000009701007387 */ /* 0x0001e80000100800 */
[----:B------:R0:W-:Y:S04]  /*6570*/  STL [R1+0x8], R192 ;  /* 0x000008c001007387 */ /* 0x0001e80000100800 */
[----:B------:R0:W-:Y:S04]  /*6580*/  STL [R1+0x10], R194 ;  /* 0x000010c201007387 */ /* 0x0001e80000100800 */
[----:B------:R0:W-:Y:S04]  /*6590*/  STL [R1+0x4], R196 ;  /* 0x000004c401007387 */ /* 0x0001e80000100800 */
[----:B------:R0:W-:Y:S01]  /*65a0*/  STL [R1+0xc], R236 ;  /* 0x00000cec01007387 */ /* 0x0001e20000100800 */
[----:B------:R-:W-:-:S04]  /*65b0*/  UISETP.NE.U32.AND UP1, UPT, UR7, URZ, UPT ;  /* 0x000000ff0700728c */ /* 0x000fc8000bf25070 */
[----:B------:R-:W-:Y:S02]  /*65c0*/  UISETP.LT.OR UP3, UPT, UR24, 0x80, UP1 ;  /* 0x000000801800788c */ /* 0x000fe40008f61670 */
[----:B------:R-:W-:Y:S01]  /*65d0*/  UISETP.GE.AND UP2, UPT, UR24, 0x100, UPT ;  /* 0x000001001800788c */ /* 0x000fe2000bf46270 */
[----:B--2---:R0:W-:Y:S01]  /*65e0*/  STS.U8 [R124+UR9+0x4f80], R119 ;  /* 0x004f80777c007988 */ /* 0x0041e20008000009 */
[----:B-1----:R1:W-:Y:S06]  /*65f0*/  MEMBAR.ALL.CTA ;  /* 0x0000000000007992 */ /* 0x0023ec0000008000 */
[----:B-1----:R-:W1:Y:S02]  /*6600*/  FENCE.VIEW.ASYNC.S ;  /* 0x00000000000073c6 */ /* 0x002e640000000000 */
[----:B-1----:R-:W-:Y:S06]  /*6610*/  BAR.SYNC.DEFER_BLOCKING 0x0 ;  /* 0x0000000000007b1d */ /* 0x002fec0000010000 */
[----:B------:R-:W-:Y:S05]  /*6620*/  BRA.U UP3, `(.L_x_6) ;  /* 0x0000000103847547 */ /* 0x000fea000b800000 */
[----:B------:R-:W-:Y:S02]  /*6630*/  UIADD3 UR4, UPT, UPT, UR9, 0x4000, URZ ;  /* 0x0000400009047890 */ /* 0x000fe4000fffe0ff */
[----:B------:R-:W-:Y:S02]  /*6640*/  USHF.R.U32.HI UR14, URZ, 0x4, UR9 ;  /* 0x00000004ff0e7899 */ /* 0x000fe40008011609 */
[----:B------:R-:W-:Y:S02]  /*6650*/  USHF.R.U32.HI UR4, URZ, 0x4, UR4 ;  /* 0x00000004ff047899 */ /* 0x000fe40008011604 */
[----:B------:R-:W-:Y:S02]  /*6660*/  USGXT.U32 UR14, UR14, 0xe ;  /* 0x0000000e0e0e789a */ /* 0x000fe40008000000 */
[----:B------:R-:W-:Y:S02]  /*6670*/  USGXT.U32 UR16, UR4, 0xe ;  /* 0x0000000e0410789a */ /* 0x000fe40008000000 */
[----:B------:R-:W-:-:S02]  /*6680*/  UIADD3 UR32, UP3, UPT, UR14, 0x80, URZ ;  /* 0x000000800e207890 */ /* 0x000fc4000ff7e0ff */
[----:B------:R-:W-:Y:S01]  /*6690*/  UIADD3 UR34, UP4, UPT, UR16, 0x2, URZ ;  /* 0x0000000210227890 */ /* 0x000fe2000ff9e0ff */
[----:B------:R-:W-:Y:S01]  /*66a0*/  UMOV UR4, URZ ;  /* 0x000000ff00047c82 */ /* 0x000fe20008000000 */
[----:B------:R-:W-:Y:S01]  /*66b0*/  UMOV UR36, 0x0 ;  /* 0x0000000000247882 */ /* 0x000fe20000000000 */
[----:B------:R-:W-:Y:S02]  /*66c0*/  UIADD3.X UR33, UPT, UPT, UR4, -0x7fffbfe0, URZ, UP3, !UPT ;  /* 0x8000402004217890 */ /* 0x000fe40009ffe4ff */
[----:B------:R-:W-:Y:S02]  /*66d0*/  UIADD3.X UR35, UPT, UPT, UR4, 0x40004040, URZ, UP4, !UPT ;  /* 0x4000404004237890 */ /* 0x000fe4000a7fe4ff */
[----:B------:R-:W-:Y:S02]  /*66e0*/  UIADD3.64 UR18, UPT, UPT, UR32, 0x80, URZ ;  /* 0x0000008020127897 */ /* 0x000fe4000fffe0ff */
[----:B------:R-:W-:Y:S02]  /*66f0*/  UIADD3.64 UR26, UPT, UPT, UR34, 0x2, URZ ;  /* 0x00000002221a7897 */ /* 0x000fe4000fffe0ff */
[----:B------:R-:W-:-:S02]  /*6700*/  UIADD3.64 UR28, UPT, UPT, UR32, 0x100, URZ ;  /* 0x00000100201c7897 */ /* 0x000fc4000fffe0ff */
[----:B------:R-:W-:Y:S01]  /*6710*/  UIADD3.64 UR30, UPT, UPT, UR34, 0x4, URZ ;  /* 0x00000004221e7897 */ /* 0x000fe2000fffe0ff */
[----:B------:R-:W-:Y:S01]  /*6720*/  UMOV UR37, 0x4088010 ;  /* 0x0408801000257882 */ /* 0x000fe20000000000 */
[----:B------:R-:W-:Y:S01]  /*6730*/  UMOV UR15, 0x80004020 ;  /* 0x80004020000f7882 */ /* 0x000fe20000000000 */
[----:B------:R-:W-:Y:S01]  /*6740*/  UMOV UR17, 0x40004040 ;  /* 0x4000404000117882 */ /* 0x000fe20000000000 */
[----:B------:R-:W-:Y:S01]  /*6750*/  UMOV UR38, 0x0 ;  /* 0x0000000000267882 */ /* 0x000fe20000000000 */
[----:B------:R-:W-:Y:S01]  /*6760*/  UMOV UR39, 0x4088010 ;  /* 0x0408801000277882 */ /* 0x000fe20000000000 */
[----:B------:R-:W-:Y:S01]  /*6770*/  UMOV UR40, 0x0 ;  /* 0x0000000000287882 */ /* 0x000fe20000000000 */
[----:B------:R-:W-:Y:S01]  /*6780*/  UMOV UR41, 0x4088010 ;  /* 0x0408801000297882 */ /* 0x000fe20000000000 */
[----:B------:R-:W-:Y:S01]  /*6790*/  UMOV UR4, UR6 ;  /* 0x0000000600047c82 */ /* 0x000fe20008000000 */
[----:B------:R-:W-:Y:S01]  /*67a0*/  UMOV UR5, URZ ;  /* 0x000000ff00057c82 */ /* 0x000fe20008000000 */
[----:B------:R1:W-:Y:S01]  /*67b0*/  UTCQMMA gdesc[UR14], gdesc[UR16], tmem[UR8], tmem[UR36], idesc[UR37], !UPT ;  /* 0x00ff24100e0075ea */ /* 0x0003e2000f800308 */
[----:B------:R-:W-:Y:S01]  /*67c0*/  UMOV UR42, 0x0 ;  /* 0x00000000002a7882 */ /* 0x000fe20000000000 */
[----:B------:R-:W-:Y:S01]  /*67d0*/  UMOV UR43, 0x4088010 ;  /* 0x04088010002b7882 */ /* 0x000fe20000000000 */
[----:B------:R1:W-:Y:S01]  /*67e0*/  UTCQMMA gdesc[UR32], gdesc[UR34], tmem[UR8], tmem[UR38], idesc[UR39], UPT ;  /* 0x00ff2622200075ea */ /* 0x0003e2000b800308 */
[----:B------:R-:W-:Y:S01]  /*67f0*/  UMOV UR4, UR4 ;  /* 0x0000000400047c82 */ /* 0x000fe20008000000 */
[----:B------:R1:W-:Y:S01]  /*6800*/  UTCQMMA gdesc[UR18], gdesc[UR26], tmem[UR8], tmem[UR40], idesc[UR41], UPT ;  /* 0x00ff281a120075ea */ /* 0x0003e2000b800308 */
[----:B------:R1:W-:Y:S01]  /*6810*/  UTCQMMA gdesc[UR28], gdesc[UR30], tmem[UR8], tmem[UR42], idesc[UR43], UPT ;  /* 0x00ff2a1e1c0075ea */ /* 0x0003e2000b800308 */
[----:B------:R1:W-:Y:S01]  /*6820*/  UTCBAR [UR4], URZ ;  /* 0x000000ff040073e9 */ /* 0x0003e200080000ff */
[----:B------:R-:W-:Y:S01]  /*6830*/  NOP ;  /* 0x0000000000007918 */ /* 0x000fe20000000000 */
.L_x_6:
[----:B-1----:R-:W-:Y:S01]  /*6840*/  UMOV UR4, URZ ;  /* 0x000000ff00047c82 */ /* 0x002fe20008000000 */
[----:B------:R-:W-:Y:S05]  /*6850*/  BRA.U !UP2, `(.L_x_7) ;  /* 0x000000410ac47547 */ /* 0x000fea000b800000 */
[----:B------:R-:W-:Y:S01]  /*6860*/  USHF.L.U32 UR11, UR12, 0x7, URZ ;  /* 0x000000070c0b7899 */ /* 0x000fe200080006ff */
[----:B0-----:R-:W-:Y:S01]  /*6870*/  IMAD.MOV.U32 R119, RZ, RZ, RZ ;  /* 0x000000ffff777224 */ /* 0x001fe200078e00ff */
[----:B------:R-:W-:Y:S02]  /*6880*/  USHF.L.U32 UR18, UR13, 0x7, URZ ;  /* 0x000000070d127899 */ /* 0x000fe400080006ff */
[----:B------:R-:W-:Y:S02]  /*6890*/  USHF.R.S32.HI UR7, URZ, 0x1f, UR24 ;  /* 0x0000001fff077899 */ /* 0x000fe40008011418 */
[----:B------:R-:W-:Y:S02]  /*68a0*/  UIADD3 UR12, UPT, UPT, UR9, 0x2000, URZ ;  /* 0x00002000090c7890 */ /* 0x000fe4000fffe0ff */
[----:B------:R-:W-:Y:S02]  /*68b0*/  UIADD3 UR13, UPT, UPT, UR9, 0x5000, URZ ;  /* 0x00005000090d7890 */ /* 0x000fe4000fffe0ff */
[----:B------:R-:W-:-:S02]  /*68c0*/  ULEA.HI UR7, UR7, UR24, URZ, 0x7 ;  /* 0x0000001807077291 */ /* 0x000fc4000f8f38ff */
[----:B------:R-:W-:Y:S02]  /*68d0*/  USHF.R.U32.HI UR12, URZ, 0x4, UR12 ;  /* 0x00000004ff0c7899 */ /* 0x000fe4000801160c */
[----:B------:R-:W-:Y:S02]  /*68e0*/  USHF.R.U32.HI UR13, URZ, 0x4, UR13 ;  /* 0x00000004ff0d7899 */ /* 0x000fe4000801160d */
[----:B------:R-:W-:Y:S02]  /*68f0*/  USHF.R.S32.HI UR7, URZ, 0x7, UR7 ;  /* 0x00000007ff077899 */ /* 0x000fe40008011407 */
[----:B------:R-:W-:Y:S02]  /*6900*/  USGXT.U32 UR12, UR12, 0xe ;  /* 0x0000000e0c0c789a */ /* 0x000fe40008000000 */
[----:B------:R-:W-:Y:S02]  /*6910*/  USGXT.U32 UR14, UR13, 0xe ;  /* 0x0000000e0d0e789a */ /* 0x000fe40008000000 */
[----:B------:R-:W-:-:S02]  /*6920*/  UIADD3 UR26, UP2, UPT, UR12, 0x80, URZ ;  /* 0x000000800c1a7890 */ /* 0x000fc4000ff5e0ff */
[----:B------:R-:W-:Y:S02]  /*6930*/  UISETP.LT.AND UP4, UPT, UR7, 0x2, UPT ;  /* 0x000000020700788c */ /* 0x000fe4000bf81270 */
[----:B------:R-:W-:Y:S01]  /*6940*/  UIADD3 UR28, UP3, UPT, UR14, 0x2, URZ ;  /* 0x000000020e1c7890 */ /* 0x000fe2000ff7e0ff */
[----:B------:R-:W-:Y:S01]  /*6950*/  UMOV UR4, URZ ;  /* 0x000000ff00047c82 */ /* 0x000fe20008000000 */
[----:B------:R-:W-:Y:S01]  /*6960*/  UMOV UR5, URZ ;  /* 0x000000ff00057c82 */ /* 0x000fe20008000000 */
[----:B------:R-:W-:Y:S02]  /*6970*/  UIADD3.X UR27, UPT, UPT, UR4, -0x7fffbfe0, URZ, UP2, !UPT ;  /* 0x80004020041b7890 */ /* 0x000fe400097fe4ff */
[----:B------:R-:W-:Y:S02]  /*6980*/  USEL UR7, UR7, 0x2, !UP4 ;  /* 0x0000000207077887 */ /* 0x000fe4000e000000 */
[----:B------:R-:W-:Y:S02]  /*6990*/  UIADD3.X UR29, UPT, UPT, UR5, 0x40004040, URZ, UP3, !UPT ;  /* 0x40004040051d7890 */ /* 0x000fe40009ffe4ff */
[----:B------:R-:W-:-:S02]  /*69a0*/  UIADD3 UR22, UPT, UPT, UR22, -0x80, URZ ;  /* 0xffffff8016167890 */ /* 0x000fc4000fffe0ff */
[----:B------:R-:W-:Y:S02]  /*69b0*/  USHF.R.S32.HI UR25, URZ, 0x1f, UR11 ;  /* 0x0000001fff197899 */ /* 0x000fe4000801140b */
[----:B------:R-:W-:Y:S02]  /*69c0*/  USHF.R.S32.HI UR38, URZ, 0x1f, UR18 ;  /* 0x0000001fff267899 */ /* 0x000fe40008011412 */
[----:B------:R-:W-:Y:S02]  /*69d0*/  UIADD3 UR19, UPT, UPT, UR7, -0x1, URZ ;  /* 0xffffffff07137890 */ /* 0x000fe4000fffe0ff */
[----:B------:R-:W-:Y:S02]  /*69e0*/  UIADD3.64 UR30, UPT, UPT, UR26, 0x80, URZ ;  /* 0x000000801a1e7897 */ /* 0x000fe4000fffe0ff */
[----:B------:R-:W-:Y:S02]  /*69f0*/  UIADD3.64 UR32, UPT, UPT, UR28, 0x2, URZ ;  /* 0x000000021c207897 */ /* 0x000fe4000fffe0ff */
[----:B------:R-:W-:-:S02]  /*6a00*/  UIADD3.64 UR34, UPT, UPT, UR26, 0x100, URZ ;  /* 0x000001001a227897 */ /* 0x000fc4000fffe0ff */
[----:B------:R-:W-:Y:S01]  /*6a10*/  UIADD3.64 UR36, UPT, UPT, UR28, 0x4, URZ ;  /* 0x000000041c247897 */ /* 0x000fe2000fffe0ff */
[----:B------:R-:W-:-:S11]  /*6a20*/  UMOV UR23, 0x1 ;  /* 0x0000000100177882 */ /* 0x000fd60000000000 */
.L_x_10:
[----:B------:R-:W2:Y:S04]  /*6a30*/  LDL.LU R126, [R1+0x10] ;  /* 0x00001000017e7983 */ /* 0x000ea80000300800 */
[----:B------:R-:W3:Y:S04]  /*6a40*/  LDL.LU R125, [R1+0x8] ;  /* 0x00000800017d7983 */ /* 0x000ee80000300800 */
[----:B------:R-:W4:Y:S04]  /*6a50*/  LDL.LU R124, [R1] ;  /* 0x00000000017c7983 */ /* 0x000f280000300800 */
[----:B-----5:R-:W5:Y:S04]  /*6a60*/  LDL.LU R123, [R1+0xc] ;  /* 0x00000c00017b7983 */ /* 0x020f680000300800 */
[----:B------:R-:W5:Y:S01]  /*6a70*/  LDL.LU R122, [R1+0x4] ;  /* 0x00000400017a7983 */ /* 0x000f620000300800 */
[----:B------:R-:W-:Y:S01]  /*6a80*/  IADD3 R249, P1, PT, R249, UR18, RZ ;  /* 0x00000012f9f97c10 */ /* 0x000fe2000ff3e0ff */
[----:B------:R-:W-:Y:S01]  /*6a90*/  IMAD.U32 R119, R119, -0x80000000, RZ ;  /* 0x8000000077777824 */ /* 0x000fe200078e00ff */
[----:B------:R-:W-:Y:S01]  /*6aa0*/  IADD3 R251, P2, PT, R251, UR18, RZ ;  /* 0x00000012fbfb7c10 */ /* 0x000fe2000ff5e0ff */
[----:B------:R-:W0:Y:S01]  /*6ab0*/  S2R R121, SR_TID.X ;  /* 0x0000000000797919 */ /* 0x000e220000002100 */
[----:B------:R-:W-:-:S02]  /*6ac0*/  IADD3.X R248, PT, PT, R248, UR38, RZ, P1, !PT ;  /* 0x00000026f8f87c10 */ /* 0x000fc40008ffe4ff */
[----:B------:R-:W-:Y:S02]  /*6ad0*/  IADD3 R239, P1, PT, R239, UR18, RZ ;  /* 0x00000012efef7c10 */ /* 0x000fe4000ff3e0ff */
[----:B------:R-:W-:Y:S02]  /*6ae0*/  IADD3.X R250, PT, PT, R250, UR38, RZ, P2, !PT ;  /* 0x00000026fafa7c10 */ /* 0x000fe400097fe4ff */
[----:B------:R-:W-:Y:S02]  /*6af0*/  IADD3.X R237, PT, PT, R237, UR38, RZ, P1, !PT ;  /* 0x00000026eded7c10 */ /* 0x000fe40008ffe4ff */
[----:B------:R-:W-:Y:S02]  /*6b00*/  IADD3 R227, P1, PT, R227, UR18, RZ ;  /* 0x00000012e3e37c10 */ /* 0x000fe4000ff3e0ff */
[----:B------:R-:W-:Y:S02]  /*6b10*/  IADD3 R241, P2, PT, R241, UR18, RZ ;  /* 0x00000012f1f17c10 */ /* 0x000fe4000ff5e0ff */
        /* <DEDUP_REMOVED lines=15> */
[----:B------:R-:W-:Y:S02]  /*6c10*/  IADD3 R209, P2, PT, R209, UR18, RZ ;  /* 0x00000012d1d17c10 */ /* 0x000fe4000ff5e0ff */
[----:B------:R-:W-:Y:S02]  /*6c20*/  IADD3.X R30, PT, PT, R30, UR25, RZ, P1, !PT ;  /* 0x000000191e1e7c10 */ /* 0x000fe40008ffe4ff */
        /* <DEDUP_REMOVED lines=32> */
[----:B------:R-:W-:Y:S02]  /*6e30*/  IADD3.X R19, PT, PT, R19, UR25, RZ, P2, !PT ;  /* 0x0000001913137c10 */ /* 0x000fe400097fe4ff */
[----:B------:R-:W-:Y:S02]  /*6e40*/  IADD3 R97, P2, PT, R97, UR11, RZ ;  /* 0x0000000b61617c10 */ /* 0x000fe4000ff5e0ff */
[----:B------:R-:W1:Y:S01]  /*6e50*/  SYNCS.PHASECHK.TRANS64.TRYWAIT P1, [UR6], R119 ;  /* 0x00000077ff0075a7 */ /* 0x000e620008021106 */
[----:B0-----:R-:W-:Y:S02]  /*6e60*/  SHF.R.U32.HI R120, RZ, 0x6, R121 ;  /* 0x00000006ff787819 */ /* 0x001fe40000011679 */
[----:B------:R-:W-:Y:S02]  /*6e70*/  IADD3.X R98, PT, PT, R98, UR25, RZ, P2, !PT ;  /* 0x0000001962627c10 */ /* 0x000fe400097fe4ff */
[----:B------:R-:W-:Y:S02]  /*6e80*/  IADD3 R71, P2, PT, R71, UR11, RZ ;  /* 0x0000000b47477c10 */ /* 0x000fe4000ff5e0ff */
[----:B------:R-:W-:-:S02]  /*6e90*/  SGXT.U32 R120, R120, 0x1 ;  /* 0x000000017878781a */ /* 0x000fc40000000000 */
[----:B------:R-:W-:Y:S02]  /*6ea0*/  IADD3.X R73, PT, PT, R73, UR25, RZ, P2, !PT ;  /* 0x0000001949497c10 */ /* 0x000fe400097fe4ff */
[----:B------:R-:W-:Y:S02]  /*6eb0*/  IADD3 R39, P2, PT, R39, UR11, RZ ;  /* 0x0000000b27277c10 */ /* 0x000fe4000ff5e0ff */
[----:B------:R-:W-:Y:S02]  /*6ec0*/  ISETP.GE.AND P0, PT, R120, UR22, PT ;  /* 0x0000001678007c0c */ /* 0x000fe4000bf06270 */
[----:B------:R-:W-:Y:S02]  /*6ed0*/  IADD3.X R41, PT, PT, R41, UR25, RZ, P2, !PT ;  /* 0x0000001929297c10 */ /* 0x000fe400097fe4ff */
[----:B------:R-:W-:Y:S02]  /*6ee0*/  IADD3 R6, P2, PT, R6, UR11, RZ ;  /* 0x0000000b06067c10 */ /* 0x000fe4000ff5e0ff */
[----:B------:R-:W-:-:S02]  /*6ef0*/  PRMT R147, RZ, 0x7610, R147 ;  /* 0x00007610ff937816 */ /* 0x000fc40000000093 */
[----:B------:R-:W-:Y:S02]  /*6f00*/  IADD3.X R8, PT, PT, R8, UR25, RZ, P2, !PT ;  /* 0x0000001908087c10 */ /* 0x000fe400097fe4ff */
[----:B------:R-:W-:-:S04]  /*6f10*/  IADD3 R5, P2, PT, R5, UR11, RZ ;  /* 0x0000000b05057c10 */ /* 0x000fc8000ff5e0ff */
[----:B------:R-:W-:Y:S02]  /*6f20*/  IADD3.X R7, PT, PT, R7, UR25, RZ, P2, !PT ;  /* 0x0000001907077c10 */ /* 0x000fe400097fe4ff */
[----:B------:R-:W-:-:S04]  /*6f30*/  IADD3 R2, P2, PT, R2, UR11, RZ ;  /* 0x0000000b02027c10 */ /* 0x000fc8000ff5e0ff */
[----:B------:R-:W-:Y:S02]  /*6f40*/  IADD3.X R4, PT, PT, R4, UR25, RZ, P2, !PT ;  /* 0x0000001904047c10 */ /* 0x000fe400097fe4ff */
[----:B--2---:R-:W-:Y:S02]  /*6f50*/  IADD3 R126, P4, PT, R126, UR18, RZ ;  /* 0x000000127e7e7c10 */ /* 0x004fe4000ff9e0ff */
[----:B---3--:R-:W-:-:S03]  /*6f60*/  IADD3 R125, P6, PT, R125, UR18, RZ ;  /* 0x000000127d7d7c10 */ /* 0x008fc6000ffde0ff */
[----:B------:R-:W-:Y:S01]  /*6f70*/  STL [R1+0x10], R126 ;  /* 0x0000107e01007387 */ /* 0x000fe20000100800 */
[----:B----4-:R-:W-:-:S03]  /*6f80*/  IADD3 R124, P5, PT, R124, UR18, RZ ;  /* 0x000000127c7c7c10 */ /* 0x010fc6000ffbe0ff */
[----:B------:R-:W-:Y:S01]  /*6f90*/  STL [R1+0x8], R125 ;  /* 0x0000087d01007387 */ /* 0x000fe20000100800 */
[----:B------:R-:W-:-:S03]  /*6fa0*/  IADD3.X R252, PT, PT, R252, UR38, RZ, P5, !PT ;  /* 0x00000026fcfc7c10 */ /* 0x000fc6000affe4ff */
[----:B------:R-:W-:Y:S01]  /*6fb0*/  STL [R1], R124 ;  /* 0x0000007c01007387 */ /* 0x000fe20000100800 */
[----:B------:R-:W-:Y:S02]  /*6fc0*/  IADD3 R243, P5, PT, R243, UR18, RZ ;  /* 0x00000012f3f37c10 */ /* 0x000fe4000ffbe0ff */
[----:B-----5:R-:W-:Y:S02]  /*6fd0*/  IADD3.X R123, PT, PT, R123, UR38, RZ, P4, !PT ;  /* 0x000000267b7b7c10 */ /* 0x020fe4000a7fe4ff */
[----:B------:R-:W-:Y:S02]  /*6fe0*/  IADD3.X R122, PT, PT, R122, UR38, RZ, P6, !PT ;  /* 0x000000267a7a7c10 */ /* 0x000fe4000b7fe4ff */
[----:B------:R-:W-:Y:S01]  /*6ff0*/  IADD3 R247, P4, PT, R247, UR18, RZ ;  /* 0x00000012f7f77c10 */ /* 0x000fe2000ff9e0ff */
[----:B------:R-:W-:Y:S01]  /*7000*/  STL [R1+0xc], R123 ;  /* 0x00000c7b01007387 */ /* 0x000fe20000100800 */
[----:B------:R-:W-:Y:S02]  /*7010*/  IADD3 R245, P6, PT, R245, UR18, RZ ;  /* 0x00000012f5f57c10 */ /* 0x000fe4000ffde0ff */
[----:B------:R-:W-:Y:S01]  /*7020*/  IADD3.X R242, PT, PT, R242, UR38, RZ, P5, !PT ;  /* 0x00000026f2f27c10 */ /* 0x000fe2000affe4ff */
[----:B------:R0:W-:Y:S01]  /*7030*/  STL [R1+0x4], R122 ;  /* 0x0000047a01007387 */ /* 0x0001e20000100800 */
[----:B------:R-:W-:-:S02]  /*7040*/  IADD3 R231, P5, PT, R231, UR18, RZ ;  /* 0x00000012e7e77c10 */ /* 0x000fc4000ffbe0ff */
[----:B------:R-:W-:Y:S02]  /*7050*/  IADD3.X R246, PT, PT, R246, UR38, RZ, P4, !PT ;  /* 0x00000026f6f67c10 */ /* 0x000fe4000a7fe4ff */
[----:B------:R-:W-:Y:S02]  /*7060*/  IADD3.X R244, PT, PT, R244, UR38, RZ, P6, !PT ;  /* 0x00000026f4f47c10 */ /* 0x000fe4000b7fe4ff */
[----:B------:R-:W-:Y:S02]  /*7070*/  IADD3 R235, P4, PT, R235, UR18, RZ ;  /* 0x00000012ebeb7c10 */ /* 0x000fe4000ff9e0ff */
[----:B------:R-:W-:Y:S01]  /*7080*/  IADD3 R233, P6, PT, R233, UR18, RZ ;  /* 0x00000012e9e97c10 */ /* 0x000fe2000ffde0ff */
[----:B0-----:R-:W0:Y:S01]  /*7090*/  S2R R122, SR_TID.X ;  /* 0x00000000007a7919 */ /* 0x001e220000002100 */
[----:B------:R-:W-:Y:S02]  /*70a0*/  IADD3.X R230, PT, PT, R230, UR38, RZ, P5, !PT ;  /* 0x00000026e6e67c10 */ /* 0x000fe4000affe4ff */
[----:B------:R-:W-:-:S02]  /*70b0*/  IADD3 R221, P5, PT, R221, UR18, RZ ;  /* 0x00000012dddd7c10 */ /* 0x000fc4000ffbe0ff */
[----:B------:R-:W-:Y:S02]  /*70c0*/  IADD3.X R234, PT, PT, R234, UR38, RZ, P4, !PT ;  /* 0x00000026eaea7c10 */ /* 0x000fe4000a7fe4ff */
[----:B------:R-:W-:Y:S02]  /*70d0*/  IADD3.X R232, PT, PT, R232, UR38, RZ, P6, !PT ;  /* 0x00000026e8e87c10 */ /* 0x000fe4000b7fe4ff */
[----:B------:R-:W-:Y:S02]  /*70e0*/  IADD3 R225, P4, PT, R225, UR18, RZ ;  /* 0x00000012e1e17c10 */ /* 0x000fe4000ff9e0ff */
[----:B------:R-:W-:Y:S02]  /*70f0*/  IADD3 R223, P6, PT, R223, UR18, RZ ;  /* 0x00000012dfdf7c10 */ /* 0x000fe4000ffde0ff */
        /* <DEDUP_REMOVED lines=70> */
[----:B0-----:R-:W-:Y:S02]  /*7560*/  SHF.R.U32.HI R120, RZ, 0x6, R122 ;  /* 0x00000006ff787819 */ /* 0x001fe4000001167a */
[----:B------:R-:W-:Y:S02]  /*7570*/  IADD3 R10, P4, PT, R10, UR11, RZ ;  /* 0x0000000b0a0a7c10 */ /* 0x000fe4000ff9e0ff */
[----:B------:R-:W-:Y:S02]  /*7580*/  IADD3 R94, P6, PT, R94, UR11, RZ ;  /* 0x0000000b5e5e7c10 */ /* 0x000fe4000ffde0ff */
[----:B------:R-:W-:-:S02]  /*7590*/  IADD3.X R70, PT, PT, R70, UR25, RZ, P5, !PT ;  /* 0x0000001946467c10 */ /* 0x000fc4000affe4ff */
[----:B------:R-:W-:Y:S02]  /*75a0*/  IADD3 R37, P5, PT, R37, UR11, RZ ;  /* 0x0000000b25257c10 */ /* 0x000fe4000ffbe0ff */
[----:B------:R-:W-:Y:S02]  /*75b0*/  SGXT.U32 R120, R120, 0x1 ;  /* 0x000000017878781a */ /* 0x000fe40000000000 */
[----:B------:R-:W-:Y:S02]  /*75c0*/  IADD3.X R12, PT, PT, R12, UR25, RZ, P4, !PT ;  /* 0x000000190c0c7c10 */ /* 0x000fe4000a7fe4ff */
[----:B------:R-:W-:Y:S02]  /*75d0*/  IADD3.X R96, PT, PT, R96, UR25, RZ, P6, !PT ;  /* 0x0000001960607c10 */ /* 0x000fe4000b7fe4ff */
[----:B------:R-:W-:Y:S02]  /*75e0*/  IADD3 R106, P4, PT, R106, UR11, RZ ;  /* 0x0000000b6a6a7c10 */ /* 0x000fe4000ff9e0ff */
[----:B------:R-:W-:-:S02]  /*75f0*/  IADD3 R66, P6, PT, R66, UR11, RZ ;  /* 0x0000000b42427c10 */ /* 0x000fc4000ffde0ff */
[----:B------:R-:W-:Y:S02]  /*7600*/  IADD3.X R38, PT, PT, R38, UR25, RZ, P5, !PT ;  /* 0x0000001926267c10 */ /* 0x000fe4000affe4ff */
[----:B------:R-:W-:Y:S02]  /*7610*/  IADD3 R34, P5, PT, R34, UR11, RZ ;  /* 0x0000000b22227c10 */ /* 0x000fe4000ffbe0ff */
[----:B------:R-:W-:Y:S02]  /*7620*/  LOP3.LUT R120, R120, 0x2, RZ, 0xfc, !PT ;  /* 0x0000000278787812 */ /* 0x000fe400078efcff */
[----:B------:R-:W-:Y:S02]  /*7630*/  IADD3.X R108, PT, PT, R108, UR25, RZ, P4, !PT ;  /* 0x000000196c6c7c10 */ /* 0x000fe4000a7fe4ff */
[----:B------:R-:W-:Y:S02]  /*7640*/  IADD3.X R68, PT, PT, R68, UR25, RZ, P6, !PT ;  /* 0x0000001944447c10 */ /* 0x000fe4000b7fe4ff */
[----:B------:R-:W-:-:S02]  /*7650*/  IADD3 R93, P4, PT, R93, UR11, RZ ;  /* 0x0000000b5d5d7c10 */ /* 0x000fc4000ff9e0ff */
[----:B------:R-:W-:Y:S02]  /*7660*/  IADD3 R65, P6, PT, R65, UR11, RZ ;  /* 0x0000000b41417c10 */ /* 0x000fe4000ffde0ff */
[----:B------:R-:W-:Y:S02]  /*7670*/  IADD3.X R36, PT, PT, R36, UR25, RZ, P5, !PT ;  /* 0x0000001924247c10 */ /* 0x000fe4000affe4ff */
[----:B------:R-:W-:Y:S02]  /*7680*/  IADD3 R33, P5, PT, R33, UR11, RZ ;  /* 0x0000000b21217c10 */ /* 0x000fe4000ffbe0ff */
[----:B------:R-:W-:Y:S02]  /*7690*/  ISETP.GE.AND P2, PT, R120, UR22, PT ;  /* 0x0000001678007c0c */ /* 0x000fe4000bf46270 */
[--C-:B------:R-:W-:Y:S02]  /*76a0*/  SHF.R.U32.HI R120, RZ, 0x6, R121.reuse ;  /* 0x00000006ff787819 */ /* 0x100fe40000011679 */
[----:B------:R-:W-:-:S02]  /*76b0*/  SHF.R.U32.HI R121, RZ, 0x6, R121 ;  /* 0x00000006ff797819 */ /* 0x000fc40000011679 */
[----:B------:R-:W-:Y:S02]  /*76c0*/  IADD3.X R95, PT, PT, R95, UR25, RZ, P4, !PT ;  /* 0x000000195f5f7c10 */ /* 0x000fe4000a7fe4ff */
[----:B------:R-:W-:Y:S02]  /*76d0*/  IADD3.X R67, PT, PT, R67, UR25, RZ, P6, !PT ;  /* 0x0000001943437c10 */ /* 0x000fe4000b7fe4ff */
[----:B------:R-:W-:Y:S02]  /*76e0*/  IADD3 R105, P4, PT, R105, UR11, RZ ;  /* 0x0000000b69697c10 */ /* 0x000fe4000ff9e0ff */
[----:B------:R-:W-:Y:S02]  /*76f0*/  IADD3 R63, P6, PT, R63, UR11, RZ ;  /* 0x0000000b3f3f7c10 */ /* 0x000fe4000ffde0ff */
[----:B------:R-:W-:Y:S02]  /*7700*/  IADD3.X R35, PT, PT, R35, UR25, RZ, P5, !PT ;  /* 0x0000001923237c10 */ /* 0x000fe4000affe4ff */
[----:B------:R-:W-:-:S02]  /*7710*/  IADD3 R31, P5, PT, R31, UR11, RZ ;  /* 0x0000000b1f1f7c10 */ /* 0x000fc4000ffbe0ff */
[----:B------:R-:W-:Y:S02]  /*7720*/  SGXT.U32 R121, R121, 0x1 ;  /* 0x000000017979781a */ /* 0x000fe40000000000 */
[----:B------:R-:W-:Y:S02]  /*7730*/  SGXT.U32 R120, R120, 0x1 ;  /* 0x000000017878781a */ /* 0x000fe40000000000 */
[----:B------:R-:W-:Y:S02]  /*7740*/  IADD3.X R107, PT, PT, R107, UR25, RZ, P4, !PT ;  /* 0x000000196b6b7c10 */ /* 0x000fe4000a7fe4ff */
[----:B------:R-:W-:Y:S02]  /*7750*/  IADD3.X R64, PT, PT, R64, UR25, RZ, P6, !PT ;  /* 0x0000001940407c10 */ /* 0x000fe4000b7fe4ff */
[----:B------:R-:W-:Y:S02]  /*7760*/  IADD3 R91, P4, PT, R91, UR11, RZ ;  /* 0x0000000b5b5b7c10 */ /* 0x000fe4000ff9e0ff */
[----:B------:R-:W-:-:S02]  /*7770*/  IADD3 R61, P6, PT, R61, UR11, RZ ;  /* 0x0000000b3d3d7c10 */ /* 0x000fc4000ffde0ff */
[----:B------:R-:W-:Y:S02]  /*7780*/  IADD3.X R32, PT, PT, R32, UR25, RZ, P5, !PT ;  /* 0x0000001920207c10 */ /* 0x000fe4000affe4ff */
[----:B------:R-:W-:Y:S02]  /*7790*/  LOP3.LUT R121, R121, 0x4, RZ, 0xfc, !PT ;  /* 0x0000000479797812 */ /* 0x000fe400078efcff */
[----:B------:R-:W-:Y:S02]  /*77a0*/  LOP3.LUT R120, R120, 0x6, RZ, 0xfc, !PT ;  /* 0x0000000678787812 */ /* 0x000fe400078efcff */
[----:B------:R-:W-:Y:S02]  /*77b0*/  IADD3 R0, P5, PT, R0, UR11, RZ ;  /* 0x0000000b00007c10 */ /* 0x000fe4000ffbe0ff */
[----:B------:R-:W-:Y:S02]  /*77c0*/  IADD3.X R92, PT, PT, R92, UR25, RZ, P4, !PT ;  /* 0x000000195c5c7c10 */ /* 0x000fe4000a7fe4ff */
[----:B------:R-:W-:-:S02]  /*77d0*/  IADD3.X R62, PT, PT, R62, UR25, RZ, P6, !PT ;  /* 0x000000193e3e7c10 */ /* 0x000fc4000b7fe4ff */
[----:B------:R-:W-:Y:S02]  /*77e0*/  ISETP.GE.AND P4, PT, R121, UR22, PT ;  /* 0x0000001679007c0c */ /* 0x000fe4000bf86270 */
[----:B------:R-:W-:Y:S02]  /*77f0*/  ISETP.GE.AND P6, PT, R120, UR22, PT ;  /* 0x0000001678007c0c */ /* 0x000fe4000bfc6270 */
[----:B------:R-:W-:Y:S01]  /*7800*/  IADD3.X R3, PT, PT, R3, UR25, RZ, P5, !PT ;  /* 0x0000001903037c10 */ /* 0x000fe2000affe4ff */
[----:B-1----:R-:W-:Y:S10]  /*7810*/  @!P1 BRA `(.L_x_8) ;  /* 0x0000004000b89947 */ /* 0x002ff40003800000 */
.L_x_16:
[----:B------:R-:W-:Y:S01]  /*7820*/  @!P0 IMAD.MOV.U32 R120, RZ, RZ, R0 ;  /* 0x000000ffff788224 */ /* 0x000fe200078e0000 */
[----:B------:R-:W0:Y:S01]  /*7830*/  S2R R125, SR_TID.X ;  /* 0x00000000007d7919 */ /* 0x000e220000002100 */
[----:B------:R-:W-:Y:S01]  /*7840*/  @!P0 IMAD.MOV.U32 R121, RZ, RZ, R3 ;  /* 0x000000ffff798224 */ /* 0x000fe200078e0003 */
[----:B------:R-:W-:Y:S01]  /*7850*/  PRMT R236, RZ, 0x7610, R236 ;  /* 0x00007610ffec7816 */ /* 0x000fe200000000ec */
[----:B------:R-:W-:Y:S04]  /*7860*/  STL [R1+0x28], R0 ;  /* 0x0000280001007387 */ /* 0x000fe80000100800 */
[----:B------:R1:W2:Y:S01]  /*7870*/  @!P0 LDG.E.U8 R147, desc[UR20][R120.64] ;  /* 0x0000001478938981 */ /* 0x0002a2000c1e1100 */
[----:B------:R-:W-:Y:S02]  /*7880*/  PRMT R123, RZ, 0x7610, R123 ;  /* 0x00007610ff7b7816 */ /* 0x000fe4000000007b */
[----:B------:R-:W-:Y:S01]  /*7890*/  PRMT R122, RZ, 0x7610, R122 ;  /* 0x00007610ff7a7816 */ /* 0x000fe2000000007a */
[----:B------:R-:W-:Y:S01]  /*78a0*/  STL [R1+0x24], R3 ;  /* 0x0000240301007387 */ /* 0x000fe20000100800 */
[----:B-1----:R-:W-:-:S02]  /*78b0*/  @!P2 IMAD.MOV.U32 R120, RZ, RZ, R31 ;  /* 0x000000ffff78a224 */ /* 0x002fc400078e001f */
[----:B------:R-:W-:-:S05]  /*78c0*/  @!P2 IMAD.MOV.U32 R121, RZ, RZ, R32 ;  /* 0x000000ffff79a224 */ /* 0x000fca00078e0020 */
[----:B------:R1:W3:Y:S01]  /*78d0*/  @!P2 LDG.E.U8 R236, desc[UR20][R120.64] ;  /* 0x0000001478eca981 */ /* 0x0002e2000c1e1100 */
[----:B0-----:R-:W-:-:S03]  /*78e0*/  SHF.R.U32.HI R124, RZ, 0x6, R125 ;  /* 0x00000006ff7c7819 */ /* 0x001fc6000001167d */
[----:B------:R0:W-:Y:S01]  /*78f0*/  STL [R1+0x30], R31 ;  /* 0x0000301f01007387 */ /* 0x0001e20000100800 */
[----:B------:R-:W-:Y:S01]  /*7900*/  SHF.R.U32.HI R125, RZ, 0x6, R125 ;  /* 0x00000006ff7d7819 */ /* 0x000fe2000001167d */
[----:B-1----:R-:W-:Y:S01]  /*7910*/  @!P4 IMAD.MOV.U32 R120, RZ, RZ, R61 ;  /* 0x000000ffff78c224 */ /* 0x002fe200078e003d */
[----:B------:R-:W-:Y:S01]  /*7920*/  SGXT.U32 R124, R124, 0x1 ;  /* 0x000000017c7c781a */ /* 0x000fe20000000000 */
[----:B------:R-:W-:Y:S01]  /*7930*/  @!P4 IMAD.MOV.U32 R121, RZ, RZ, R62 ;  /* 0x000000ffff79c224 */ /* 0x000fe200078e003e */
[----:B------:R1:W-:Y:S01]  /*7940*/  STL.S16 [R1+0x14], R122 ;  /* 0x0000147a01007387 */ /* 0x0003e20000100600 */
[----:B------:R-:W-:Y:S02]  /*7950*/  SGXT.U32 R125, R125, 0x1 ;  /* 0x000000017d7d781a */ /* 0x000fe40000000000 */
[----:B------:R-:W-:Y:S01]  /*7960*/  LOP3.LUT R124, R124, 0xa, RZ, 0xfc, !PT ;  /* 0x0000000a7c7c7812 */ /* 0x000fe200078efcff */
[----:B------:R4:W2:Y:S01]  /*7970*/  @!P4 LDG.E.U8 R123, desc[UR20][R120.64] ;  /* 0x00000014787bc981 */ /* 0x0008a2000c1e1100 */
[----:B------:R-:W-:-:S03]  /*7980*/  LOP3.LUT R125, R125, 0x8, RZ, 0xfc, !PT ;  /* 0x000000087d7d7812 */ /* 0x000fc600078efcff */
[----:B0-----:R-:W3:Y:S01]  /*7990*/  LDL.LU R31, [R1+0x14] ;  /* 0x00001400011f7983 */ /* 0x001ee20000300800 */
[----:B-1----:R-:W0:Y:S03]  /*79a0*/  S2R R122, SR_TID.X ;  /* 0x00000000007a7919 */ /* 0x002e260000002100 */
[----:B------:R1:W-:Y:S04]  /*79b0*/  STL [R1+0x2c], R32 ;  /* 0x00002c2001007387 */ /* 0x0003e80000100800 */
[----:B------:R0:W-:Y:S04]  /*79c0*/  STL [R1+0x38], R61 ;  /* 0x0000383d01007387 */ /* 0x0001e80000100800 */
[----:B------:R-:W-:Y:S04]  /*79d0*/  STL [R1+0x34], R62 ;  /* 0x0000343e01007387 */ /* 0x000fe80000100800 */
[----:B------:R-:W-:Y:S01]  /*79e0*/  STL [R1+0x40], R91 ;  /* 0x0000405b01007387 */ /* 0x000fe20000100800 */
[----:B0-----:R-:W-:-:S04]  /*79f0*/  SHF.R.U32.HI R122, RZ, 0x6, R122 ;  /* 0x00000006ff7a7819 */ /* 0x001fc8000001167a */
[----:B------:R-:W-:-:S04]  /*7a00*/  SGXT.U32 R122, R122, 0x1 ;  /* 0x000000017a7a781a */ /* 0x000fc80000000000 */
[----:B------:R-:W-:-:S04]  /*7a10*/  LOP3.LUT R122, R122, 0xc, RZ, 0xfc, !PT ;  /* 0x0000000c7a7a7812 */ /* 0x000fc800078efcff */
[----:B------:R-:W-:Y:S02]  /*7a20*/  ISETP.GE.AND P5, PT, R122, UR22, PT ;  /* 0x000000167a007c0c */ /* 0x000fe4000bfa6270 */
[----:B------:R-:W-:Y:S01]  /*7a30*/  ISETP.GE.AND P0, PT, R125, UR22, PT ;  /* 0x000000167d007c0c */ /* 0x000fe2000bf06270 */
[----:B----4-:R-:W-:Y:S01]  /*7a40*/  @!P6 IMAD.MOV.U32 R120, RZ, RZ, R91 ;  /* 0x000000ffff78e224 */ /* 0x010fe200078e005b */
[----:B------:R-:W-:Y:S01]  /*7a50*/  ISETP.GE.AND P1, PT, R124, UR22, PT ;  /* 0x000000167c007c0c */ /* 0x000fe2000bf26270 */
[----:B------:R-:W-:Y:S01]  /*7a60*/  @!P6 IMAD.MOV.U32 R121, RZ, RZ, R92 ;  /* 0x000000ffff79e224 */ /* 0x000fe200078e005c */
[----:B------:R-:W-:Y:S02]  /*7a70*/  PRMT R146, RZ, 0x7610, R146 ;  /* 0x00007610ff927816 */ /* 0x000fe40000000092 */
[----:B------:R-:W-:Y:S02]  /*7a80*/  PRMT R238, RZ, 0x7610, R238 ;  /* 0x00007610ffee7816 */ /* 0x000fe400000000ee */
[----:B-1----:R-:W-:-:S02]  /*7a90*/  PRMT R32, RZ, 0x7610, R32 ;  /* 0x00007610ff207816 */ /* 0x002fc40000000020 */
[----:B------:R-:W-:Y:S02]  /*7aa0*/  PRMT R145, RZ, 0x7610, R145 ;  /* 0x00007610ff917816 */ /* 0x000fe40000000091 */
[----:B------:R-:W-:Y:S02]  /*7ab0*/  PRMT R167, RZ, 0x7610, R167 ;  /* 0x00007610ffa77816 */ /* 0x000fe400000000a7 */
[----:B------:R-:W-:Y:S02]  /*7ac0*/  PRMT R61, RZ, 0x7610, R61 ;  /* 0x00007610ff3d7816 */ /* 0x000fe4000000003d */
[----:B------:R-:W-:Y:S02]  /*7ad0*/  PRMT R0, RZ, 0x7610, R0 ;  /* 0x00007610ff007816 */ /* 0x000fe40000000000 */
[----:B------:R-:W-:Y:S01]  /*7ae0*/  PRMT R144, RZ, 0x7610, R144 ;  /* 0x00007610ff907816 */ /* 0x000fe20000000090 */
[----:B--2---:R0:W-:Y:S04]  /*7af0*/  STL [R1+0x18], R123 ;  /* 0x0000187b01007387 */ /* 0x0041e80000100800 */
[----:B---3--:R1:W2:Y:S01]  /*7b00*/  @!P6 LDG.E.U8 R31, desc[UR20][R120.64] ;  /* 0x00000014781fe981 */ /* 0x0082a2000c1e1100 */
[----:B0-----:R-:W0:Y:S02]  /*7b10*/  S2R R123, SR_TID.X ;  /* 0x00000000007b7919 */ /* 0x001e240000002100 */
[----:B0-----:R-:W-:-:S02]  /*7b20*/  SHF.R.U32.HI R122, RZ, 0x6, R123 ;  /* 0x00000006ff7a7819 */ /* 0x001fc4000001167b */
[----:B------:R-:W-:-:S04]  /*7b30*/  LEA.HI R123, R123, 0xe, RZ, 0x1a ;  /* 0x0000000e7b7b7811 */ /* 0x000fc800078fd0ff */
[----:B------:R-:W-:Y:S02]  /*7b40*/  ISETP.GE.AND P4, PT, R123, UR22, PT ;  /* 0x000000167b007c0c */ /* 0x000fe4000bf86270 */
[----:B------:R-:W0:Y:S01]  /*7b50*/  S2R R123, SR_TID.X ;  /* 0x00000000007b7919 */ /* 0x000e220000002100 */
[----:B------:R-:W-:-:S04]  /*7b60*/  SGXT.U32 R122, R122, 0x1 ;  /* 0x000000017a7a781a */ /* 0x000fc80000000000 */
[----:B------:R-:W-:Y:S01]  /*7b70*/  LOP3.LUT R122, R122, 0x10, RZ, 0xfc, !PT ;  /* 0x000000107a7a7812 */ /* 0x000fe200078efcff */
[----:B-1----:R-:W-:-:S03]  /*7b80*/  @!P0 IMAD.MOV.U32 R120, RZ, RZ, R2 ;  /* 0x000000ffff788224 */ /* 0x002fc600078e0002 */
[----:B------:R-:W-:Y:S01]  /*7b90*/  ISETP.GE.AND P2, PT, R122, UR22, PT ;  /* 0x000000167a007c0c */ /* 0x000fe2000bf46270 */
[----:B------:R-:W-:-:S05]  /*7ba0*/  @!P0 IMAD.MOV.U32 R121, RZ, RZ, R4 ;  /* 0x000000ffff798224 */ /* 0x000fca00078e0004 */
[----:B------:R1:W3:Y:S02]  /*7bb0*/  @!P0 LDG.E.U8 R146, desc[UR20][R120.64] ;  /* 0x0000001478928981 */ /* 0x0002e4000c1e1100 */
[----:B-1----:R-:W-:Y:S01]  /*7bc0*/  @!P1 IMAD.MOV.U32 R120, RZ, RZ, R33 ;  /* 0x000000ffff789224 */ /* 0x002fe200078e0021 */
[----:B0-----:R-:W-:Y:S01]  /*7bd0*/  SHF.R.U32.HI R122, RZ, 0x6, R123 ;  /* 0x00000006ff7a7819 */ /* 0x001fe2000001167b */
[----:B------:R-:W-:-:S03]  /*7be0*/  @!P1 IMAD.MOV.U32 R121, RZ, RZ, R35 ;  /* 0x000000ffff799224 */ /* 0x000fc600078e0023 */
[----:B------:R-:W-:Y:S02]  /*7bf0*/  SGXT.U32 R122, R122, 0x1 ;  /* 0x000000017a7a781a */ /* 0x000fe40000000000 */
[----:B------:R0:W4:Y:S02]  /*7c00*/  @!P1 LDG.E.U8 R238, desc[UR20][R120.64] ;  /* 0x0000001478ee9981 */ /* 0x000124000c1e1100 */
[----:B------:R-:W-:Y:S02]  /*7c10*/  LOP3.LUT R122, R122, 0x14, RZ, 0xfc, !PT ;  /* 0x000000147a7a7812 */ /* 0x000fe400078efcff */
[----:B------:R-:W-:Y:S02]  /*7c20*/  SHF.R.U32.HI R123, RZ, 0x6, R123 ;  /* 0x00000006ff7b7819 */ /* 0x000fe4000001167b */
[----:B------:R-:W-:Y:S02]  /*7c30*/  ISETP.GE.AND P1, PT, R122, UR22, PT ;  /* 0x000000167a007c0c */ /* 0x000fe4000bf26270 */
[----:B------:R-:W1:Y:S01]  /*7c40*/  S2R R122, SR_TID.X ;  /* 0x00000000007a7919 */ /* 0x000e620000002100 */
[----:B------:R-:W-:-:S04]  /*7c50*/  SGXT.U32 R123, R123, 0x1 ;  /* 0x000000017b7b781a */ /* 0x000fc80000000000 */
[----:B------:R-:W-:-:S04]  /*7c60*/  LOP3.LUT R123, R123, 0x12, RZ, 0xfc, !PT ;  /* 0x000000127b7b7812 */ /* 0x000fc800078efcff */
[----:B------:R-:W-:Y:S02]  /*7c70*/  ISETP.GE.AND P0, PT, R123, UR22, PT ;  /* 0x000000167b007c0c */ /* 0x000fe4000bf06270 */
[----:B------:R-:W1:Y:S01]  /*7c80*/  S2R R123, SR_TID.X ;  /* 0x00000000007b7919 */ /* 0x000e620000002100 */
[----:B0-----:R-:W-:Y:S01]  /*7c90*/  @!P5 IMAD.MOV.U32 R120, RZ, RZ, R63 ;  /* 0x000000ffff78d224 */ /* 0x001fe200078e003f */
[----:B------:R0:W-:Y:S01]  /*7ca0*/  STL [R1+0x3c], R92 ;  /* 0x00003c5c01007387 */ /* 0x0001e20000100800 */
[----:B------:R-:W-:Y:S01]  /*7cb0*/  @!P5 IMAD.MOV.U32 R121, RZ, RZ, R64 ;  /* 0x000000ffff79d224 */ /* 0x000fe200078e0040 */
[----:B0-----:R-:W-:-:S06]  /*7cc0*/  PRMT R92, RZ, 0x7610, R92 ;  /* 0x00007610ff5c7816 */ /* 0x001fcc000000005c */
[----:B------:R0:W2:Y:S01]  /*7cd0*/  @!P5 LDG.E.U8 R92, desc[UR20][R120.64] ;  /* 0x00000014785cd981 */ /* 0x0000a2000c1e1100 */
[----:B-1----:R-:W-:-:S04]  /*7ce0*/  SHF.R.U32.HI R122, RZ, 0x6, R122 ;  /* 0x00000006ff7a7819 */ /* 0x002fc8000001167a */
[----:B------:R-:W-:-:S04]  /*7cf0*/  SGXT.U32 R122, R122, 0x1 ;  /* 0x000000017a7a781a */ /* 0x000fc80000000000 */
[----:B------:R-:W-:-:S04]  /*7d00*/  LOP3.LUT R122, R122, 0x16, RZ, 0xfc, !PT ;  /* 0x000000167a7a7812 */ /* 0x000fc800078efcff */
[----:B------:R-:W-:Y:S02]  /*7d10*/  ISETP.GE.AND P5, PT, R122, UR22, PT ;  /* 0x000000167a007c0c */ /* 0x000fe4000bfa6270 */
[----:B------:R-:W-:Y:S01]  /*7d20*/  SHF.R.U32.HI R122, RZ, 0x6, R123 ;  /* 0x00000006ff7a7819 */ /* 0x000fe2000001167b */
[----:B0-----:R-:W-:-:S03]  /*7d30*/  @!P4 IMAD.MOV.U32 R120, RZ, RZ, R105 ;  /* 0x000000ffff78c224 */ /* 0x001fc600078e0069 */
[----:B------:R-:W-:Y:S01]  /*7d40*/  SGXT.U32 R122, R122, 0x1 ;  /* 0x000000017a7a781a */ /* 0x000fe20000000000 */
[----:B------:R-:W-:-:S03]  /*7d50*/  @!P4 IMAD.MOV.U32 R121, RZ, RZ, R107 ;  /* 0x000000ffff79c224 */ /* 0x000fc600078e006b */
[----:B------:R-:W-:Y:S02]  /*7d60*/  LOP3.LUT R122, R122, 0x18, RZ, 0xfc, !PT ;  /* 0x000000187a7a7812 */ /* 0x000fe400078efcff */
[----:B------:R0:W2:Y:S02]  /*7d70*/  @!P4 LDG.E.U8 R32, desc[UR20][R120.64] ;  /* 0x000000147820c981 */ /* 0x0000a4000c1e1100 */
[----:B------:R-:W-:Y:S02]  /*7d80*/  ISETP.GE.AND P4, PT, R122, UR22, PT ;  /* 0x000000167a007c0c */ /* 0x000fe4000bf86270 */
[----:B------:R-:W-:Y:S01]  /*7d90*/  SHF.R.U32.HI R122, RZ, 0x6, R123 ;  /* 0x00000006ff7a7819 */ /* 0x000fe2000001167b */
[----:B0-----:R-:W-:Y:S02]  /*7da0*/  @!P2 IMAD.MOV.U32 R120, RZ, RZ, R5 ;  /* 0x000000ffff78a224 */ /* 0x001fe400078e0005 */
[----:B------:R-:W-:Y:S01]  /*7db0*/  @!P2 IMAD.MOV.U32 R121, RZ, RZ, R7 ;  /* 0x000000ffff79a224 */ /* 0x000fe200078e0007 */
[----:B------:R-:W-:-:S04]  /*7dc0*/  SGXT.U32 R122, R122, 0x1 ;  /* 0x000000017a7a781a */ /* 0x000fc80000000000 */
[----:B------:R0:W2:Y:S01]  /*7dd0*/  @!P2 LDG.E.U8 R145, desc[UR20][R120.64] ;  /* 0x000000147891a981 */ /* 0x0000a2000c1e1100 */
[----:B------:R-:W-:Y:S01]  /*7de0*/  LOP3.LUT R122, R122, 0x1c, RZ, 0xfc, !PT ;  /* 0x0000001c7a7a7812 */ /* 0x000fe200078efcff */
[----:B0-----:R-:W-:Y:S02]  /*7df0*/  @!P0 IMAD.MOV.U32 R120, RZ, RZ, R34 ;  /* 0x000000ffff788224 */ /* 0x001fe400078e0022 */
[----:B------:R-:W-:-:S05]  /*7e00*/  @!P0 IMAD.MOV.U32 R121, RZ, RZ, R36 ;  /* 0x000000ffff798224 */ /* 0x000fca00078e0024 */
[----:B------:R0:W2:Y:S01]  /*7e10*/  @!P0 LDG.E.U8 R167, desc[UR20][R120.64] ;  /* 0x0000001478a78981 */ /* 0x0000a2000c1e1100 */
[----:B------:R-:W-:Y:S02]  /*7e20*/  ISETP.GE.AND P0, PT, R122, UR22, PT ;  /* 0x000000167a007c0c */ /* 0x000fe4000bf06270 */
[----:B------:R-:W1:Y:S01]  /*7e30*/  S2R R122, SR_TID.X ;  /* 0x00000000007a7919 */ /* 0x000e620000002100 */
[----:B------:R-:W-:-:S04]  /*7e40*/  SHF.R.U32.HI R91, RZ, 0x6, R123 ;  /* 0x00000006ff5b7819 */ /* 0x000fc8000001167b */
[----:B------:R-:W-:Y:S01]  /*7e50*/  SGXT.U32 R91, R91, 0x1 ;  /* 0x000000015b5b781a */ /* 0x000fe20000000000 */
[----:B0-----:R-:W-:-:S03]  /*7e60*/  @!P1 IMAD.MOV.U32 R120, RZ, RZ, R65 ;  /* 0x000000ffff789224 */ /* 0x001fc600078e0041 */
[----:B------:R-:W-:Y:S01]  /*7e70*/  LOP3.LUT R91, R91, 0x1a, RZ, 0xfc, !PT ;  /* 0x0000001a5b5b7812 */ /* 0x000fe200078efcff */
[----:B------:R-:W-:-:S03]  /*7e80*/  @!P1 IMAD.MOV.U32 R121, RZ, RZ, R67 ;  /* 0x000000ffff799224 */ /* 0x000fc600078e0043 */
[----:B------:R-:W-:Y:S02]  /*7e90*/  ISETP.GE.AND P2, PT, R91, UR22, PT ;  /* 0x000000165b007c0c */ /* 0x000fe4000bf46270 */
[----:B------:R-:W-:Y:S01]  /*7ea0*/  LEA.HI R91, R123, 0x1e, RZ, 0x1a ;  /* 0x0000001e7b5b7811 */ /* 0x000fe200078fd0ff */
[----:B------:R0:W2:Y:S03]  /*7eb0*/  @!P1 LDG.E.U8 R61, desc[UR20][R120.64] ;  /* 0x00000014783d9981 */ /* 0x0000a6000c1e1100 */
[----:B------:R-:W-:Y:S01]  /*7ec0*/  ISETP.GE.AND P1, PT, R91, UR22, PT ;  /* 0x000000165b007c0c */ /* 0x000fe2000bf26270 */
[----:B0-----:R-:W-:Y:S01]  /*7ed0*/  @!P5 IMAD.MOV.U32 R120, RZ, RZ, R93 ;  /* 0x000000ffff78d224 */ /* 0x001fe200078e005d */
[----:B-1----:R-:W-:Y:S01]  /*7ee0*/  SHF.R.U32.HI R91, RZ, 0x6, R122 ;  /* 0x00000006ff5b7819 */ /* 0x002fe2000001167a */
[----:B------:R-:W-:-:S03]  /*7ef0*/  @!P5 IMAD.MOV.U32 R121, RZ, RZ, R95 ;  /* 0x000000ffff79d224 */ /* 0x000fc600078e005f */
[----:B------:R-:W-:Y:S02]  /*7f00*/  SGXT.U32 R91, R91, 0x1 ;  /* 0x000000015b5b781a */ /* 0x000fe40000000000 */
[----:B------:R0:W2:Y:S02]  /*7f10*/  @!P5 LDG.E.U8 R0, desc[UR20][R120.64] ;  /* 0x000000147800d981 */ /* 0x0000a4000c1e1100 */
[----:B------:R-:W-:-:S04]  /*7f20*/  LOP3.LUT R91, R91, 0x20, RZ, 0xfc, !PT ;  /* 0x000000205b5b7812 */ /* 0x000fc800078efcff */
[----:B------:R-:W-:Y:S02]  /*7f30*/  ISETP.GE.AND P5, PT, R91, UR22, PT ;  /* 0x000000165b007c0c */ /* 0x000fe4000bfa6270 */
[--C-:B------:R-:W-:Y:S02]  /*7f40*/  SHF.R.U32.HI R91, RZ, 0x6, R122.reuse ;  /* 0x00000006ff5b7819 */ /* 0x100fe4000001167a */
[----:B------:R-:W-:Y:S01]  /*7f50*/  SHF.R.U32.HI R122, RZ, 0x6, R122 ;  /* 0x00000006ff7a7819 */ /* 0x000fe2000001167a */
[----:B0-----:R-:W-:-:S03]  /*7f60*/  @!P4 IMAD.MOV.U32 R120, RZ, RZ, R6 ;  /* 0x000000ffff78c224 */ /* 0x001fc600078e0006 */
[----:B------:R-:W-:Y:S01]  /*7f70*/  SGXT.U32 R122, R122, 0x1 ;  /* 0x000000017a7a781a */ /* 0x000fe20000000000 */
[----:B------:R-:W-:-:S03]  /*7f80*/  @!P4 IMAD.MOV.U32 R121, RZ, RZ, R8 ;  /* 0x000000ffff79c224 */ /* 0x000fc600078e0008 */
[----:B------:R-:W-:Y:S02]  /*7f90*/  LOP3.LUT R122, R122, 0x22, RZ, 0xfc, !PT ;  /* 0x000000227a7a7812 */ /* 0x000fe400078efcff */
[----:B------:R0:W2:Y:S02]  /*7fa0*/  @!P4 LDG.E.U8 R144, desc[UR20][R120.64] ;  /* 0x000000147890c981 */ /* 0x0000a4000c1e1100 */
[----:B------:R-:W-:Y:S02]  /*7fb0*/  ISETP.GE.AND P4, PT, R122, UR22, PT ;  /* 0x000000167a007c0c */ /* 0x000fe4000bf86270 */
[----:B------:R-:W1:Y:S01]  /*7fc0*/  S2R R122, SR_TID.X ;  /* 0x00000000007a7919 */ /* 0x000e620000002100 */
[----:B------:R-:W-:Y:S02]  /*7fd0*/  SGXT.U32 R91, R91, 0x1 ;  /* 0x000000015b5b781a */ /* 0x000fe40000000000 */
[----:B------:R-:W-:Y:S01]  /*7fe0*/  PRMT R163, RZ, 0x7610, R163 ;  /* 0x00007610ffa37816 */ /* 0x000fe200000000a3 */
[----:B0-----:R-:W-:-:S02]  /*7ff0*/  @!P2 IMAD.MOV.U32 R120, RZ, RZ, R37 ;  /* 0x000000ffff78a224 */ /* 0x001fc400078e0025 */
[----:B------:R-:W-:Y:S01]  /*8000*/  @!P2 IMAD.MOV.U32 R121, RZ, RZ, R38 ;  /* 0x000000ffff79a224 */ /* 0x000fe200078e0026 */
[----:B------:R-:W-:-:S04]  /*8010*/  LOP3.LUT R91, R91, 0x28, RZ, 0xfc, !PT ;  /* 0x000000285b5b7812 */ /* 0x000fc800078efcff */
[----:B------:R0:W2:Y:S01]  /*8020*/  @!P2 LDG.E.U8 R163, desc[UR20][R120.64] ;  /* 0x0000001478a3a981 */ /* 0x0000a2000c1e1100 */
[----:B------:R-:W-:Y:S02]  /*8030*/  ISETP.GE.AND P2, PT, R91, UR22, PT ;  /* 0x000000165b007c0c */ /* 0x000fe4000bf46270 */
[----:B------:R-:W-:Y:S01]  /*8040*/  PRMT R62, RZ, 0x7610, R62 ;  /* 0x00007610ff3e7816 */ /* 0x000fe2000000003e */
[----:B0-----:R-:W-:Y:S01]  /*8050*/  @!P0 IMAD.MOV.U32 R120, RZ, RZ, R66 ;  /* 0x000000ffff788224 */ /* 0x001fe200078e0042 */
[--C-:B-1----:R-:W-:Y:S02]  /*8060*/  SHF.R.U32.HI R91, RZ, 0x6, R122.reuse ;  /* 0x00000006ff5b7819 */ /* 0x102fe4000001167a */
[----:B------:R-:W-:Y:S01]  /*8070*/  SHF.R.U32.HI R122, RZ, 0x6, R122 ;  /* 0x00000006ff7a7819 */ /* 0x000fe2000001167a */
[----:B------:R-:W-:-:S03]  /*8080*/  @!P0 IMAD.MOV.U32 R121, RZ, RZ, R68 ;  /* 0x000000ffff798224 */ /* 0x000fc600078e0044 */
[----:B------:R-:W-:Y:S02]  /*8090*/  SGXT.U32 R122, R122, 0x1 ;  /* 0x000000017a7a781a */ /* 0x000fe40000000000 */
[----:B------:R0:W2:Y:S02]  /*80a0*/  @!P0 LDG.E.U8 R62, desc[UR20][R120.64] ;  /* 0x00000014783e8981 */ /* 0x0000a4000c1e1100 */
[----:B------:R-:W-:-:S04]  /*80b0*/  LOP3.LUT R122, R122, 0x24, RZ, 0xfc, !PT ;  /* 0x000000247a7a7812 */ /* 0x000fc800078efcff */
[----:B------:R-:W-:Y:S02]  /*80c0*/  ISETP.GE.AND P0, PT, R122, UR22, PT ;  /* 0x000000167a007c0c */ /* 0x000fe4000bf06270 */
[----:B------:R-:W1:Y:S01]  /*80d0*/  S2R R122, SR_TID.X ;  /* 0x00000000007a7919 */ /* 0x000e620000002100 */
[----:B------:R-:W-:Y:S01]  /*80e0*/  SGXT.U32 R91, R91, 0x1 ;  /* 0x000000015b5b781a */ /* 0x000fe20000000000 */
[----:B0-----:R-:W-:Y:S01]  /*80f0*/  @!P1 IMAD.MOV.U32 R120, RZ, RZ, R106 ;  /* 0x000000ffff789224 */ /* 0x001fe200078e006a */
[----:B------:R-:W-:Y:S01]  /*8100*/  PRMT R3, RZ, 0x7610, R3 ;  /* 0x00007610ff037816 */ /* 0x000fe20000000003 */
[----:B------:R-:W-:Y:S01]  /*8110*/  @!P1 IMAD.MOV.U32 R121, RZ, RZ, R108 ;  /* 0x000000ffff799224 */ /* 0x000fe200078e006c */
[----:B------:R-:W-:-:S04]  /*8120*/  LOP3.LUT R91, R91, 0x30, RZ, 0xfc, !PT ;  /* 0x000000305b5b7812 */ /* 0x000fc800078efcff */
[----:B------:R0:W2:Y:S01]  /*8130*/  @!P1 LDG.E.U8 R3, desc[UR20][R120.64] ;  /* 0x0000001478039981 */ /* 0x0000a2000c1e1100 */
[----:B------:R-:W-:Y:S02]  /*8140*/  ISETP.GE.AND P1, PT, R91, UR22, PT ;  /* 0x000000165b007c0c */ /* 0x000fe4000bf26270 */
[----:B------:R-:W-:Y:S01]  /*8150*/  PRMT R143, RZ, 0x7610, R143 ;  /* 0x00007610ff8f7816 */ /* 0x000fe2000000008f */
[----:B0-----:R-:W-:Y:S02]  /*8160*/  @!P5 IMAD.MOV.U32 R120, RZ, RZ, R9 ;  /* 0x000000ffff78d224 */ /* 0x001fe400078e0009 */
[----:B------:R-:W-:-:S05]  /*8170*/  @!P5 IMAD.MOV.U32 R121, RZ, RZ, R11 ;  /* 0x000000ffff79d224 */ /* 0x000fca00078e000b */
[----:B------:R0:W2:Y:S01]  /*8180*/  @!P5 LDG.E.U8 R143, desc[UR20][R120.64] ;  /* 0x00000014788fd981 */ /* 0x0000a2000c1e1100 */
[----:B-1----:R-:W-:-:S04]  /*8190*/  SHF.R.U32.HI R91, RZ, 0x6, R122 ;  /* 0x00000006ff5b7819 */ /* 0x002fc8000001167a */
[----:B------:R-:W-:-:S04]  /*81a0*/  SGXT.U32 R91, R91, 0x1 ;  /* 0x000000015b5b781a */ /* 0x000fc80000000000 */
[----:B------:R-:W-:-:S04]  /*81b0*/  LOP3.LUT R91, R91, 0x26, RZ, 0xfc, !PT ;  /* 0x000000265b5b7812 */ /* 0x000fc800078efcff */
[----:B------:R-:W-:Y:S02]  /*81c0*/  ISETP.GE.AND P5, PT, R91, UR22, PT ;  /* 0x000000165b007c0c */ /* 0x000fe4000bfa6270 */
[--C-:B------:R-:W-:Y:S02]  /*81d0*/  SHF.R.U32.HI R91, RZ, 0x6, R122.reuse ;  /* 0x00000006ff5b7819 */ /* 0x100fe4000001167a */
[----:B------:R-:W-:Y:S01]  /*81e0*/  SHF.R.U32.HI R122, RZ, 0x6, R122 ;  /* 0x00000006ff7a7819 */ /* 0x000fe2000001167a */
[----:B0-----:R-:W-:Y:S01]  /*81f0*/  @!P4 IMAD.MOV.U32 R120, RZ, RZ, R39 ;  /* 0x000000ffff78c224 */ /* 0x001fe200078e0027 */
[----:B------:R-:W-:Y:S02]  /*8200*/  PRMT R161, RZ, 0x7610, R161 ;  /* 0x00007610ffa17816 */ /* 0x000fe400000000a1 */
        /* <DEDUP_REMOVED lines=32> */
[----:B------:R-:W-:Y:S01]  /*8410*/  @!P5 IMAD.MOV.U32 R121, RZ, RZ, R96 ;  /* 0x000000ffff79d224 */ /* 0x000fe200078e0060 */
[----:B------:R-:W-:-:S04]  /*8420*/  PRMT R140, RZ, 0x7610, R140 ;  /* 0x00007610ff8c7816 */ /* 0x000fc8000000008c */
[----:B------:R0:W2:Y:S01]  /*8430*/  @!P5 LDG.E.U8 R157, desc[UR20][R120.64] ;  /* 0x00000014789dd981 */ /* 0x0000a2000c1e1100 */
[----:B-1----:R-:W-:-:S04]  /*8440*/  SHF.R.U32.HI R91, RZ, 0x6, R122 ;  /* 0x00000006ff5b7819 */ /* 0x002fc8000001167a */
[----:B------:R-:W-:-:S04]  /*8450*/  SGXT.U32 R91, R91, 0x1 ;  /* 0x000000015b5b781a */ /* 0x000fc80000000000 */
[----:B------:R-:W-:Y:S01]  /*8460*/  LOP3.LUT R91, R91, 0x2c, RZ, 0xfc, !PT ;  /* 0x0000002c5b5b7812 */ /* 0x000fe200078efcff */
[----:B0-----:R-:W-:Y:S02]  /*8470*/  @!P4 IMAD.MOV.U32 R120, RZ, RZ, R14 ;  /* 0x000000ffff78c224 */ /* 0x001fe400078e000e */
[----:B------:R-:W-:Y:S01]  /*8480*/  @!P4 IMAD.MOV.U32 R121, RZ, RZ, R16 ;  /* 0x000000ffff79c224 */ /* 0x000fe200078e0010 */
[----:B------:R-:W-:Y:S02]  /*8490*/  ISETP.GE.AND P5, PT, R91, UR22, PT ;  /* 0x000000165b007c0c */ /* 0x000fe4000bfa6270 */
[----:B------:R-:W-:Y:S02]  /*84a0*/  SHF.R.U32.HI R91, RZ, 0x6, R122 ;  /* 0x00000006ff5b7819 */ /* 0x000fe4000001167a */
[----:B------:R-:W-:Y:S01]  /*84b0*/  LEA.HI R122, R122, 0x2e, RZ, 0x1a ;  /* 0x0000002e7a7a7811 */ /* 0x000fe200078fd0ff */
[----:B------:R0:W2:Y:S03]  /*84c0*/  @!P4 LDG.E.U8 R140, desc[UR20][R120.64] ;  /* 0x00000014788cc981 */ /* 0x0000a6000c1e1100 */
[----:B------:R-:W-:-:S02]  /*84d0*/  ISETP.GE.AND P4, PT, R122, UR22, PT ;  /* 0x000000167a007c0c */ /* 0x000fc4000bf86270 */
[----:B------:R-:W1:Y:S01]  /*84e0*/  S2R R122, SR_TID.X ;  /* 0x00000000007a7919 */ /* 0x000e620000002100 */
[----:B------:R-:W3:Y:S01]  /*84f0*/  S2R R124, SR_TID.X ;  /* 0x00000000007c7919 */ /* 0x000ee20000002100 */
[----:B------:R-:W-:Y:S01]  /*8500*/  SGXT.U32 R91, R91, 0x1 ;  /* 0x000000015b5b781a */ /* 0x000fe20000000000 */
[----:B0-----:R-:W-:Y:S01]  /*8510*/  @!P2 IMAD.MOV.U32 R120, RZ, RZ, R17 ;  /* 0x000000ffff78a224 */ /* 0x001fe200078e0011 */
[----:B------:R-:W-:Y:S01]  /*8520*/  PRMT R139, RZ, 0x7610, R139 ;  /* 0x00007610ff8b7816 */ /* 0x000fe2000000008b */
[----:B------:R-:W-:Y:S01]  /*8530*/  @!P2 IMAD.MOV.U32 R121, RZ, RZ, R19 ;  /* 0x000000ffff79a224 */ /* 0x000fe200078e0013 */
[----:B------:R-:W-:Y:S02]  /*8540*/  LOP3.LUT R91, R91, 0x50, RZ, 0xfc, !PT ;  /* 0x000000505b5b7812 */ /* 0x000fe400078efcff */
[----:B------:R-:W-:Y:S02]  /*8550*/  PRMT R128, RZ, 0x7610, R128 ;  /* 0x00007610ff807816 */ /* 0x000fe40000000080 */
[----:B------:R0:W2:Y:S01]  /*8560*/  @!P2 LDG.E.U8 R139, desc[UR20][R120.64] ;  /* 0x00000014788ba981 */ /* 0x0000a2000c1e1100 */
[----:B------:R-:W-:-:S02]  /*8570*/  ISETP.GE.AND P2, PT, R91, UR22, PT ;  /* 0x000000165b007c0c */ /* 0x000fc4000bf46270 */
[----:B------:R-:W-:Y:S01]  /*8580*/  PRMT R138, RZ, 0x7610, R138 ;  /* 0x00007610ff8a7816 */ /* 0x000fe2000000008a */
[----:B0-----:R-:W-:Y:S02]  /*8590*/  @!P0 IMAD.MOV.U32 R120, RZ, RZ, R40 ;  /* 0x000000ffff788224 */ /* 0x001fe400078e0028 */
[----:B------:R-:W-:-:S05]  /*85a0*/  @!P0 IMAD.MOV.U32 R121, RZ, RZ, R43 ;  /* 0x000000ffff798224 */ /* 0x000fca00078e002b */
[----:B------:R0:W2:Y:S01]  /*85b0*/  @!P0 LDG.E.U8 R128, desc[UR20][R120.64] ;  /* 0x0000001478808981 */ /* 0x0000a2000c1e1100 */
[--C-:B-1----:R-:W-:Y:S02]  /*85c0*/  SHF.R.U32.HI R91, RZ, 0x6, R122.reuse ;  /* 0x00000006ff5b7819 */ /* 0x102fe4000001167a */
[----:B------:R-:W-:Y:S02]  /*85d0*/  SHF.R.U32.HI R122, RZ, 0x6, R122 ;  /* 0x00000006ff7a7819 */ /* 0x000fe4000001167a */
[----:B------:R-:W-:Y:S01]  /*85e0*/  SGXT.U32 R91, R91, 0x1 ;  /* 0x000000015b5b781a */ /* 0x000fe20000000000 */
[----:B0-----:R-:W-:Y:S02]  /*85f0*/  @!P1 IMAD.MOV.U32 R120, RZ, RZ, R18 ;  /* 0x000000ffff789224 */ /* 0x001fe400078e0012 */
[----:B------:R-:W-:Y:S01]  /*8600*/  @!P1 IMAD.MOV.U32 R121, RZ, RZ, R20 ;  /* 0x000000ffff799224 */ /* 0x000fe200078e0014 */
[----:B------:R-:W-:Y:S02]  /*8610*/  LOP3.LUT R91, R91, 0x60, RZ, 0xfc, !PT ;  /* 0x000000605b5b7812 */ /* 0x000fe400078efcff */
[----:B------:R-:W-:-:S02]  /*8620*/  SGXT.U32 R122, R122, 0x1 ;  /* 0x000000017a7a781a */ /* 0x000fc40000000000 */
[----:B------:R0:W2:Y:S01]  /*8630*/  @!P1 LDG.E.U8 R138, desc[UR20][R120.64] ;  /* 0x00000014788a9981 */ /* 0x0000a2000c1e1100 */
[----:B------:R-:W-:Y:S02]  /*8640*/  ISETP.GE.AND P1, PT, R91, UR22, PT ;  /* 0x000000165b007c0c */ /* 0x000fe4000bf26270 */
[----:B---3--:R-:W-:Y:S02]  /*8650*/  SHF.R.U32.HI R91, RZ, 0x6, R124 ;  /* 0x00000006ff5b7819 */ /* 0x008fe4000001167c */
[----:B------:R-:W-:Y:S02]  /*8660*/  LOP3.LUT R122, R122, 0x58, RZ, 0xfc, !PT ;  /* 0x000000587a7a7812 */ /* 0x000fe400078efcff */
[----:B------:R-:W-:Y:S01]  /*8670*/  SGXT.U32 R91, R91, 0x1 ;  /* 0x000000015b5b781a */ /* 0x000fe20000000000 */
[----:B------:R-:W-:Y:S01]  /*8680*/  @!P5 IMAD.MOV.U32 R123, RZ, RZ, R73 ;  /* 0x000000ffff7bd224 */ /* 0x000fe200078e0049 */
[----:B------:R-:W-:Y:S01]  /*8690*/  ISETP.GE.AND P0, PT, R122, UR22, PT ;  /* 0x000000167a007c0c */ /* 0x000fe2000bf06270 */
[----:B------:R-:W-:Y:S01]  /*86a0*/  @!P5 IMAD.MOV.U32 R122, RZ, RZ, R71 ;  /* 0x000000ffff7ad224 */ /* 0x000fe200078e0047 */
[----:B0-----:R-:W-:-:S02]  /*86b0*/  PRMT R121, RZ, 0x7610, R121 ;  /* 0x00007610ff797816 */ /* 0x001fc40000000079 */
[----:B------:R-:W-:-:S04]  /*86c0*/  LOP3.LUT R91, R91, 0x32, RZ, 0xfc, !PT ;  /* 0x000000325b5b7812 */ /* 0x000fc800078efcff */
[----:B------:R0:W3:Y:S01]  /*86d0*/  @!P5 LDG.E.U8 R121, desc[UR20][R122.64] ;  /* 0x000000147a79d981 */ /* 0x0000e2000c1e1100 */
[----:B------:R-:W-:Y:S02]  /*86e0*/  ISETP.GE.AND P5, PT, R91, UR22, PT ;  /* 0x000000165b007c0c */ /* 0x000fe4000bfa6270 */
[--C-:B------:R-:W-:Y:S02]  /*86f0*/  SHF.R.U32.HI R91, RZ, 0x6, R124.reuse ;  /* 0x00000006ff5b7819 */ /* 0x100fe4000001167c */
[----:B------:R-:W-:Y:S02]  /*8700*/  SHF.R.U32.HI R124, RZ, 0x6, R124 ;  /* 0x00000006ff7c7819 */ /* 0x000fe4000001167c */
[----:B------:R-:W-:Y:S02]  /*8710*/  PRMT R119, RZ, 0x7610, R119 ;  /* 0x00007610ff777816 */ /* 0x000fe40000000077 */
[----:B------:R-:W-:Y:S01]  /*8720*/  SGXT.U32 R124, R124, 0x1 ;  /* 0x000000017c7c781a */ /* 0x000fe20000000000 */
[----:B0-----:R-:W-:-:S02]  /*8730*/  @!P4 IMAD.MOV.U32 R122, RZ, RZ, R109 ;  /* 0x000000ffff7ac224 */ /* 0x001fc400078e006d */
[----:B------:R-:W-:Y:S01]  /*8740*/  @!P4 IMAD.MOV.U32 R123, RZ, RZ, R111 ;  /* 0x000000ffff7bc224 */ /* 0x000fe200078e006f */
[----:B------:R-:W-:-:S04]  /*8750*/  LOP3.LUT R124, R124, 0x34, RZ, 0xfc, !PT ;  /* 0x000000347c7c7812 */ /* 0x000fc800078efcff */
[----:B------:R0:W2:Y:S01]  /*8760*/  @!P4 LDG.E.U8 R119, desc[UR20][R122.64] ;  /* 0x000000147a77c981 */ /* 0x0000a2000c1e1100 */
[----:B------:R-:W-:Y:S02]  /*8770*/  ISETP.GE.AND P4, PT, R124, UR22, PT ;  /* 0x000000167c007c0c */ /* 0x000fe4000bf86270 */
[----:B------:R-:W1:Y:S01]  /*8780*/  S2R R124, SR_TID.X ;  /* 0x00000000007c7919 */ /* 0x000e620000002100 */
[----:B------:R-:W4:Y:S01]  /*8790*/  S2R R126, SR_TID.X ;  /* 0x00000000007e7919 */ /* 0x000f220000002100 */
[----:B------:R-:W-:Y:S01]  /*87a0*/  SGXT.U32 R91, R91, 0x1 ;  /* 0x000000015b5b781a */ /* 0x000fe20000000000 */
[----:B0-----:R-:W-:Y:S01]  /*87b0*/  @!P2 IMAD.MOV.U32 R122, RZ, RZ, R21 ;  /* 0x000000ffff7aa224 */ /* 0x001fe200078e0015 */
[----:B------:R-:W-:Y:S01]  /*87c0*/  PRMT R137, RZ, 0x7610, R137 ;  /* 0x00007610ff897816 */ /* 0x000fe20000000089 */
[----:B------:R-:W-:Y:S01]  /*87d0*/  @!P2 IMAD.MOV.U32 R123, RZ, RZ, R23 ;  /* 0x000000ffff7ba224 */ /* 0x000fe200078e0017 */
[----:B------:R-:W-:Y:S02]  /*87e0*/  LOP3.LUT R91, R91, 0x68, RZ, 0xfc, !PT ;  /* 0x000000685b5b7812 */ /* 0x000fe400078efcff */
[----:B------:R-:W-:-:S02]  /*87f0*/  PRMT R136, RZ, 0x7610, R136 ;  /* 0x00007610ff887816 */ /* 0x000fc40000000088 */
[----:B------:R0:W2:Y:S01]  /*8800*/  @!P2 LDG.E.U8 R137, desc[UR20][R122.64] ;  /* 0x000000147a89a981 */ /* 0x0000a2000c1e1100 */
[----:B------:R-:W-:Y:S02]  /*8810*/  ISETP.GE.AND P2, PT, R91, UR22, PT ;  /* 0x000000165b007c0c */ /* 0x000fe4000bf46270 */
        /* <DEDUP_REMOVED lines=13> */
[----:B----4-:R-:W-:Y:S02]  /*88f0*/  SHF.R.U32.HI R91, RZ, 0x6, R126 ;  /* 0x00000006ff5b7819 */ /* 0x010fe4000001167e */
[----:B------:R-:W-:Y:S02]  /*8900*/  LOP3.LUT R124, R124, 0x70, RZ, 0xfc, !PT ;  /* 0x000000707c7c7812 */ /* 0x000fe400078efcff */
[----:B------:R-:W-:Y:S01]  /*8910*/  SGXT.U32 R91, R91, 0x1 ;  /* 0x000000015b5b781a */ /* 0x000fe20000000000 */
[----:B------:R-:W-:Y:S01]  /*8920*/  @!P5 IMAD.MOV.U32 R125, RZ, RZ, R44 ;  /* 0x000000ffff7dd224 */ /* 0x000fe200078e002c */
[----:B------:R-:W-:Y:S01]  /*8930*/  ISETP.GE.AND P0, PT, R124, UR22, PT ;  /* 0x000000167c007c0c */ /* 0x000fe2000bf06270 */
[----:B------:R-:W-:Y:S01]  /*8940*/  @!P5 IMAD.MOV.U32 R124, RZ, RZ, R42 ;  /* 0x000000ffff7cd224 */ /* 0x000fe200078e002a */
[----:B0-----:R-:W-:-:S02]  /*8950*/  PRMT R122, RZ, 0x7610, R122 ;  /* 0x00007610ff7a7816 */ /* 0x001fc4000000007a */
[----:B------:R-:W-:-:S04]  /*8960*/  LOP3.LUT R91, R91, 0x36, RZ, 0xfc, !PT ;  /* 0x000000365b5b7812 */ /* 0x000fc800078efcff */
[----:B------:R0:W4:Y:S01]  /*8970*/  @!P5 LDG.E.U8 R122, desc[UR20][R124.64] ;  /* 0x000000147c7ad981 */ /* 0x000122000c1e1100 */
        /* <DEDUP_REMOVED lines=11> */
[----:B------:R-:W-:Y:S02]  /*8a30*/  SGXT.U32 R91, R91, 0x1 ;  /* 0x000000015b5b781a */ /* 0x000fe40000000000 */
[----:B------:R-:W-:Y:S01]  /*8a40*/  PRMT R134, RZ, 0x7610, R134 ;  /* 0x00007610ff867816 */ /* 0x000fe20000000086 */
[----:B0-----:R-:W-:Y:S02]  /*8a50*/  @!P2 IMAD.MOV.U32 R124, RZ, RZ, R26 ;  /* 0x000000ffff7ca224 */ /* 0x001fe400078e001a */
[----:B------:R-:W-:Y:S01]  /*8a60*/  @!P2 IMAD.MOV.U32 R125, RZ, RZ, R29 ;  /* 0x000000ffff7da224 */ /* 0x000fe200078e001d */
[----:B------:R-:W-:-:S02]  /*8a70*/  LOP3.LUT R91, R91, 0x3c, RZ, 0xfc, !PT ;  /* 0x0000003c5b5b7812 */ /* 0x000fc400078efcff */
[----:B------:R-:W-:Y:S02]  /*8a80*/  PRMT R151, RZ, 0x7610, R151 ;  /* 0x00007610ff977816 */ /* 0x000fe40000000097 */
[----:B------:R0:W2:Y:S01]  /*8a90*/  @!P2 LDG.E.U8 R134, desc[UR20][R124.64] ;  /* 0x000000147c86a981 */ /* 0x0000a2000c1e1100 */
[----:B------:R-:W-:Y:S02]  /*8aa0*/  ISETP.GE.AND P2, PT, R91, UR22, PT ;  /* 0x000000165b007c0c */ /* 0x000fe4000bf46270 */
[----:B------:R-:W-:Y:S01]  /*8ab0*/  PRMT R148, RZ, 0x7610, R148 ;  /* 0x00007610ff947816 */ /* 0x000fe20000000094 */
[----:B0-----:R-:W-:Y:S02]  /*8ac0*/  @!P0 IMAD.MOV.U32 R124, RZ, RZ, R27 ;  /* 0x000000ffff7c8224 */ /* 0x001fe400078e001b */
[----:B------:R-:W-:Y:S01]  /*8ad0*/  @!P0 IMAD.MOV.U32 R125, RZ, RZ, R30 ;  /* 0x000000ffff7d8224 */ /* 0x000fe200078e001e */
[----:B------:R-:W-:Y:S01]  /*8ae0*/  PRMT R123, RZ, 0x7610, R123 ;  /* 0x00007610ff7b7816 */ /* 0x000fe2000000007b */
[----:B------:R-:W-:-:S03]  /*8af0*/  @!P5 IMAD.MOV.U32 R127, RZ, RZ, R98 ;  /* 0x000000ffff7fd224 */ /* 0x000fc600078e0062 */
[----:B------:R0:W2:Y:S01]  /*8b00*/  @!P0 LDG.E.U8 R151, desc[UR20][R124.64] ;  /* 0x000000147c978981 */ /* 0x0000a2000c1e1100 */
[----:B-1----:R-:W-:Y:S02]  /*8b10*/  SHF.R.U32.HI R91, RZ, 0x6, R126 ;  /* 0x00000006ff5b7819 */ /* 0x002fe4000001167e */
[----:B------:R-:W-:Y:S02]  /*8b20*/  LEA.HI R126, R126, 0x3e, RZ, 0x1a ;  /* 0x0000003e7e7e7811 */ /* 0x000fe400078fd0ff */
[----:B------:R-:W-:Y:S02]  /*8b30*/  SGXT.U32 R91, R91, 0x1 ;  /* 0x000000015b5b781a */ /* 0x000fe40000000000 */
[----:B------:R-:W-:Y:S01]  /*8b40*/  ISETP.GE.AND P0, PT, R126, UR22, PT ;  /* 0x000000167e007c0c */ /* 0x000fe2000bf06270 */
[----:B0-----:R-:W-:Y:S01]  /*8b50*/  @!P1 IMAD.MOV.U32 R124, RZ, RZ, R165 ;  /* 0x000000ffff7c9224 */ /* 0x001fe200078e00a5 */
[----:B------:R-:W-:Y:S01]  /*8b60*/  LOP3.LUT R91, R91, 0x42, RZ, 0xfc, !PT ;  /* 0x000000425b5b7812 */ /* 0x000fe200078efcff */
[----:B------:R-:W-:-:S02]  /*8b70*/  @!P1 IMAD.MOV.U32 R125, RZ, RZ, R158 ;  /* 0x000000ffff7d9224 */ /* 0x000fc400078e009e */
[----:B------:R-:W-:-:S03]  /*8b80*/  @!P5 IMAD.MOV.U32 R126, RZ, RZ, R97 ;  /* 0x000000ffff7ed224 */ /* 0x000fc600078e0061 */
[----:B------:R0:W2:Y:S01]  /*8b90*/  @!P1 LDG.E.U8 R148, desc[UR20][R124.64] ;  /* 0x000000147c949981 */ /* 0x0000a2000c1e1100 */
[----:B------:R-:W-:Y:S02]  /*8ba0*/  ISETP.GE.AND P1, PT, R91, UR22, PT ;  /* 0x000000165b007c0c */ /* 0x000fe4000bf26270 */
[----:B------:R-:W1:Y:S01]  /*8bb0*/  S2R R91, SR_TID.X ;  /* 0x00000000005b7919 */ /* 0x000e620000002100 */
[----:B------:R0:W2:Y:S02]  /*8bc0*/  @!P5 LDG.E.U8 R123, desc[UR20][R126.64] ;  /* 0x000000147e7bd981 */ /* 0x0000a4000c1e1100 */
[----:B0-----:R-:W-:Y:S02]  /*8bd0*/  PRMT R125, RZ, 0x7610, R125 ;  /* 0x00007610ff7d7816 */ /* 0x001fe4000000007d */
[----:B------:R-:W-:Y:S01]  /*8be0*/  PRMT R124, RZ, 0x7610, R124 ;  /* 0x00007610ff7c7816 */ /* 0x000fe2000000007c */
[----:B------:R-:W-:Y:S02]  /*8bf0*/  @!P4 IMAD.MOV.U32 R126, RZ, RZ, R45 ;  /* 0x000000ffff7ec224 */ /* 0x000fe400078e002d */
[----:B------:R-:W-:-:S05]  /*8c00*/  @!P4 IMAD.MOV.U32 R127, RZ, RZ, R47 ;  /* 0x000000ffff7fc224 */ /* 0x000fca00078e002f */
[----:B------:R0:W2:Y:S02]  /*8c10*/  @!P4 LDG.E.U8 R125, desc[UR20][R126.64] ;  /* 0x000000147e7dc981 */ /* 0x0000a4000c1e1100 */
[----:B0-----:R-:W-:Y:S02]  /*8c20*/  @!P2 IMAD.MOV.U32 R126, RZ, RZ, R75 ;  /* 0x000000ffff7ea224 */ /* 0x001fe400078e004b */
[----:B------:R-:W-:-:S05]  /*8c30*/  @!P2 IMAD.MOV.U32 R127, RZ, RZ, R76 ;  /* 0x000000ffff7fa224 */ /* 0x000fca00078e004c */
[----:B------:R0:W2:Y:S02]  /*8c40*/  @!P2 LDG.E.U8 R124, desc[UR20][R126.64] ;  /* 0x000000147e7ca981 */ /* 0x0000a4000c1e1100 */
[----:B0-----:R-:W0:Y:S01]  /*8c50*/  S2R R127, SR_TID.X ;  /* 0x00000000007f7919 */ /* 0x001e220000002100 */
[----:B-1----:R-:W-:-:S04]  /*8c60*/  SHF.R.U32.HI R91, RZ, 0x6, R91 ;  /* 0x00000006ff5b7819 */ /* 0x002fc8000001165b */
[----:B------:R-:W-:-:S04]  /*8c70*/  SGXT.U32 R91, R91, 0x1 ;  /* 0x000000015b5b781a */ /* 0x000fc80000000000 */
[----:B------:R-:W-:-:S04]  /*8c80*/  LOP3.LUT R91, R91, 0x44, RZ, 0xfc, !PT ;  /* 0x000000445b5b7812 */ /* 0x000fc800078efcff */
[----:B------:R-:W-:Y:S01]  /*8c90*/  ISETP.GE.AND P5, PT, R91, UR22, PT ;  /* 0x000000165b007c0c */ /* 0x000fe2000bfa6270 */
[----:B------:R-:W-:Y:S01]  /*8ca0*/  @!P0 IMAD.MOV.U32 R126, RZ, RZ, R110 ;  /* 0x000000ffff7e8224 */ /* 0x000fe200078e006e */
[----:B------:R-:W-:Y:S02]  /*8cb0*/  PRMT R129, RZ, 0x7610, R129 ;  /* 0x00007610ff817816 */ /* 0x000fe40000000081 */
[--C-:B0-----:R-:W-:Y:S02]  /*8cc0*/  SHF.R.U32.HI R91, RZ, 0x6, R127.reuse ;  /* 0x00000006ff5b7819 */ /* 0x101fe4000001167f */
[----:B------:R-:W-:-:S04]  /*8cd0*/  SHF.R.U32.HI R127, RZ, 0x6, R127 ;  /* 0x00000006ff7f7819 */ /* 0x000fc8000001167f */
[----:B------:R-:W-:-:S04]  /*8ce0*/  SGXT.U32 R127, R127, 0x1 ;  /* 0x000000017f7f781a */ /* 0x000fc80000000000 */
[----:B------:R-:W-:-:S04]  /*8cf0*/  LOP3.LUT R127, R127, 0x46, RZ, 0xfc, !PT ;  /* 0x000000467f7f7812 */ /* 0x000fc800078efcff */
[----:B------:R-:W-:Y:S01]  /*8d00*/  ISETP.GE.AND P4, PT, R127, UR22, PT ;  /* 0x000000167f007c0c */ /* 0x000fe2000bf86270 */
[----:B------:R-:W-:Y:S01]  /*8d10*/  @!P0 IMAD.MOV.U32 R127, RZ, RZ, R112 ;  /* 0x000000ffff7f8224 */ /* 0x000fe200078e0070 */
[----:B------:R-:W-:-:S04]  /*8d20*/  PRMT R130, RZ, 0x7610, R130 ;  /* 0x00007610ff827816 */ /* 0x000fc80000000082 */
[----:B------:R0:W2:Y:S01]  /*8d30*/  @!P0 LDG.E.U8 R129, desc[UR20][R126.64] ;  /* 0x000000147e818981 */ /* 0x0000a2000c1e1100 */
[----:B------:R-:W-:Y:S01]  /*8d40*/  SGXT.U32 R91, R91, 0x1 ;  /* 0x000000015b5b781a */ /* 0x000fe20000000000 */
[----:B0-----:R-:W-:Y:S02]  /*8d50*/  @!P1 IMAD.MOV.U32 R126, RZ, RZ, R46 ;  /* 0x000000ffff7e9224 */ /* 0x001fe400078e002e */
[----:B------:R-:W-:-:S05]  /*8d60*/  @!P1 IMAD.MOV.U32 R127, RZ, RZ, R48 ;  /* 0x000000ffff7f9224 */ /* 0x000fca00078e0030 */
[----:B------:R0:W2:Y:S01]  /*8d70*/  @!P1 LDG.E.U8 R130, desc[UR20][R126.64] ;  /* 0x000000147e829981 */ /* 0x0000a2000c1e1100 */
[----:B------:R-:W-:Y:S01]  /*8d80*/  LOP3.LUT R91, R91, 0x4a, RZ, 0xfc, !PT ;  /* 0x0000004a5b5b7812 */ /* 0x000fe200078efcff */
[----:B0-----:R-:W0:Y:S03]  /*8d90*/  S2R R127, SR_TID.X ;  /* 0x00000000007f7919 */ /* 0x001e260000002100 */
[----:B------:R-:W-:Y:S02]  /*8da0*/  ISETP.GE.AND P2, PT, R91, UR22, PT ;  /* 0x000000165b007c0c */ /* 0x000fe4000bf46270 */
[----:B------:R-:W1:Y:S01]  /*8db0*/  S2R R91, SR_TID.X ;  /* 0x00000000005b7919 */ /* 0x000e620000002100 */
[----:B------:R-:W-:Y:S01]  /*8dc0*/  PRMT R131, RZ, 0x7610, R131 ;  /* 0x00007610ff837816 */ /* 0x000fe20000000083 */
[----:B------:R-:W-:Y:S01]  /*8dd0*/  @!P5 IMAD.MOV.U32 R126, RZ, RZ, R77 ;  /* 0x000000ffff7ed224 */ /* 0x000fe200078e004d */
[----:B------:R-:W-:-:S02]  /*8de0*/  PRMT R132, RZ, 0x7610, R132 ;  /* 0x00007610ff847816 */ /* 0x000fc40000000084 */
[----:B0-----:R-:W-:-:S04]  /*8df0*/  SHF.R.U32.HI R127, RZ, 0x6, R127 ;  /* 0x00000006ff7f7819 */ /* 0x001fc8000001167f */
[----:B------:R-:W-:-:S04]  /*8e00*/  SGXT.U32 R127, R127, 0x1 ;  /* 0x000000017f7f781a */ /* 0x000fc80000000000 */
[----:B------:R-:W-:Y:S02]  /*8e10*/  LOP3.LUT R127, R127, 0x4c, RZ, 0xfc, !PT ;  /* 0x0000004c7f7f7812 */ /* 0x000fe400078efcff */
[----:B-1----:R-:W-:Y:S02]  /*8e20*/  LEA.HI R91, R91, 0x4e, RZ, 0x1a ;  /* 0x0000004e5b5b7811 */ /* 0x002fe400078fd0ff */
[----:B------:R-:W-:Y:S01]  /*8e30*/  ISETP.GE.AND P0, PT, R127, UR22, PT ;  /* 0x000000167f007c0c */ /* 0x000fe2000bf06270 */
[----:B------:R-:W-:Y:S01]  /*8e40*/  @!P5 IMAD.MOV.U32 R127, RZ, RZ, R79 ;  /* 0x000000ffff7fd224 */ /* 0x000fe200078e004f */
[----:B------:R-:W-:Y:S02]  /*8e50*/  ISETP.GE.AND P1, PT, R91, UR22, PT ;  /* 0x000000165b007c0c */ /* 0x000fe4000bf26270 */
[----:B------:R-:W0:Y:S02]  /*8e60*/  S2R R91, SR_TID.X ;  /* 0x00000000005b7919 */ /* 0x000e240000002100 */
[----:B------:R1:W2:Y:S01]  /*8e70*/  @!P5 LDG.E.U8 R131, desc[UR20][R126.64] ;  /* 0x000000147e83d981 */ /* 0x0002a2000c1e1100 */
[----:B------:R-:W-:Y:S01]  /*8e80*/  PRMT R133, RZ, 0x7610, R133 ;  /* 0x00007610ff857816 */ /* 0x000fe20000000085 */
[----:B-1----:R-:W-:-:S02]  /*8e90*/  @!P4 IMAD.MOV.U32 R126, RZ, RZ, R99 ;  /* 0x000000ffff7ec224 */ /* 0x002fc400078e0063 */
[----:B------:R-:W-:-:S05]  /*8ea0*/  @!P4 IMAD.MOV.U32 R127, RZ, RZ, R101 ;  /* 0x000000ffff7fc224 */ /* 0x000fca00078e0065 */
[----:B------:R1:W2:Y:S02]  /*8eb0*/  @!P4 LDG.E.U8 R132, desc[UR20][R126.64] ;  /* 0x000000147e84c981 */ /* 0x0002a4000c1e1100 */
[----:B-1----:R-:W-:Y:S02]  /*8ec0*/  @!P2 IMAD.MOV.U32 R126, RZ, RZ, R49 ;  /* 0x000000ffff7ea224 */ /* 0x002fe400078e0031 */
[----:B------:R-:W-:-:S05]  /*8ed0*/  @!P2 IMAD.MOV.U32 R127, RZ, RZ, R51 ;  /* 0x000000ffff7fa224 */ /* 0x000fca00078e0033 */
[----:B------:R1:W2:Y:S02]  /*8ee0*/  @!P2 LDG.E.U8 R133, desc[UR20][R126.64] ;  /* 0x000000147e85a981 */ /* 0x0002a4000c1e1100 */
[----:B-1----:R-:W1:Y:S01]  /*8ef0*/  S2R R127, SR_TID.X ;  /* 0x00000000007f7919 */ /* 0x002e620000002100 */
[----:B0-----:R-:W-:-:S04]  /*8f00*/  SHF.R.U32.HI R91, RZ, 0x6, R91 ;  /* 0x00000006ff5b7819 */ /* 0x001fc8000001165b */
[----:B------:R-:W-:-:S04]  /*8f10*/  SGXT.U32 R91, R91, 0x1 ;  /* 0x000000015b5b781a */ /* 0x000fc80000000000 */
[----:B------:R-:W-:-:S04]  /*8f20*/  LOP3.LUT R91, R91, 0x52, RZ, 0xfc, !PT ;  /* 0x000000525b5b7812 */ /* 0x000fc800078efcff */
[----:B------:R-:W-:Y:S01]  /*8f30*/  ISETP.GE.AND P5, PT, R91, UR22, PT ;  /* 0x000000165b007c0c */ /* 0x000fe2000bfa6270 */
[----:B------:R-:W-:Y:S01]  /*8f40*/  @!P0 IMAD.MOV.U32 R126, RZ, RZ, R78 ;  /* 0x000000ffff7e8224 */ /* 0x000fe200078e004e */
[----:B------:R-:W-:Y:S02]  /*8f50*/  PRMT R149, RZ, 0x7610, R149 ;  /* 0x00007610ff957816 */ /* 0x000fe40000000095 */
[--C-:B-1----:R-:W-:Y:S02]  /*8f60*/  SHF.R.U32.HI R91, RZ, 0x6, R127.reuse ;  /* 0x00000006ff5b7819 */ /* 0x102fe4000001167f */
[----:B------:R-:W-:Y:S02]  /*8f70*/  SHF.R.U32.HI R127, RZ, 0x6, R127 ;  /* 0x00000006ff7f7819 */ /* 0x000fe4000001167f */
[----:B------:R-:W-:Y:S02]  /*8f80*/  SGXT.U32 R91, R91, 0x1 ;  /* 0x000000015b5b781a */ /* 0x000fe40000000000 */
[----:B------:R-:W-:-:S02]  /*8f90*/  SGXT.U32 R127, R127, 0x1 ;  /* 0x000000017f7f781a */ /* 0x000fc40000000000 */
[----:B------:R-:W-:Y:S02]  /*8fa0*/  LOP3.LUT R91, R91, 0x56, RZ, 0xfc, !PT ;  /* 0x000000565b5b7812 */ /* 0x000fe400078efcff */
[----:B------:R-:W-:Y:S02]  /*8fb0*/  LOP3.LUT R127, R127, 0x54, RZ, 0xfc, !PT ;  /* 0x000000547f7f7812 */ /* 0x000fe400078efcff */
[----:B------:R-:W-:Y:S02]  /*8fc0*/  ISETP.GE.AND P2, PT, R91, UR22, PT ;  /* 0x000000165b007c0c */ /* 0x000fe4000bf46270 */
[----:B------:R-:W0:Y:S01]  /*8fd0*/  S2R R91, SR_TID.X ;  /* 0x00000000005b7919 */ /* 0x000e220000002100 */
[----:B------:R-:W-:Y:S01]  /*8fe0*/  ISETP.GE.AND P4, PT, R127, UR22, PT ;  /* 0x000000167f007c0c */ /* 0x000fe2000bf86270 */
[----:B------:R-:W-:Y:S01]  /*8ff0*/  @!P0 IMAD.MOV.U32 R127, RZ, RZ, R80 ;  /* 0x000000ffff7f8224 */ /* 0x000fe200078e0050 */
[----:B------:R-:W-:-:S04]  /*9000*/  PRMT R150, RZ, 0x7610, R150 ;  /* 0x00007610ff967816 */ /* 0x000fc80000000096 */
        /* <DEDUP_REMOVED lines=8> */
[----:B------:R-:W-:Y:S02]  /*9090*/  ISETP.GE.AND P1, PT, R91, UR22, PT ;  /* 0x000000165b007c0c */ /* 0x000fe4000bf26270 */
[----:B------:R-:W0:Y:S01]  /*90a0*/  S2R R91, SR_TID.X ;  /* 0x00000000005b7919 */ /* 0x000e220000002100 */
[----:B------:R-:W-:Y:S01]  /*90b0*/  PRMT R152, RZ, 0x7610, R152 ;  /* 0x00007610ff987816 */ /* 0x000fe20000000098 */
[----:B------:R-:W-:Y:S01]  /*90c0*/  @!P5 IMAD.MOV.U32 R126, RZ, RZ, R50 ;  /* 0x000000ffff7ed224 */ /* 0x000fe200078e0032 */
[----:B-1----:R-:W-:-:S04]  /*90d0*/  SHF.R.U32.HI R127, RZ, 0x6, R127 ;  /* 0x00000006ff7f7819 */ /* 0x002fc8000001167f */
[----:B------:R-:W-:-:S04]  /*90e0*/  SGXT.U32 R127, R127, 0x1 ;  /* 0x000000017f7f781a */ /* 0x000fc80000000000 */
[----:B------:R-:W-:-:S04]  /*90f0*/  LOP3.LUT R127, R127, 0x5a, RZ, 0xfc, !PT ;  /* 0x0000005a7f7f7812 */ /* 0x000fc800078efcff */
[----:B------:R-:W-:Y:S01]  /*9100*/  ISETP.GE.AND P0, PT, R127, UR22, PT ;  /* 0x000000167f007c0c */ /* 0x000fe2000bf06270 */
[----:B------:R-:W-:Y:S01]  /*9110*/  @!P5 IMAD.MOV.U32 R127, RZ, RZ, R52 ;  /* 0x000000ffff7fd224 */ /* 0x000fe200078e0034 */
[----:B------:R-:W-:-:S04]  /*9120*/  PRMT R153, RZ, 0x7610, R153 ;  /* 0x00007610ff997816 */ /* 0x000fc80000000099 */
[----:B------:R1:W2:Y:S01]  /*9130*/  @!P5 LDG.E.U8 R152, desc[UR20][R126.64] ;  /* 0x000000147e98d981 */ /* 0x0002a2000c1e1100 */
[----:B------:R-:W-:Y:S01]  /*9140*/  PRMT R154, RZ, 0x7610, R154 ;  /* 0x00007610ff9a7816 */ /* 0x000fe2000000009a */
[----:B-1----:R-:W-:Y:S02]  /*9150*/  @!P4 IMAD.MOV.U32 R126, RZ, RZ, R81 ;  /* 0x000000ffff7ec224 */ /* 0x002fe400078e0051 */
[----:B------:R-:W-:-:S05]  /*9160*/  @!P4 IMAD.MOV.U32 R127, RZ, RZ, R82 ;  /* 0x000000ffff7fc224 */ /* 0x000fca00078e0052 */
[----:B------:R1:W2:Y:S02]  /*9170*/  @!P4 LDG.E.U8 R153, desc[UR20][R126.64] ;  /* 0x000000147e99c981 */ /* 0x0002a4000c1e1100 */
[----:B-1----:R-:W-:Y:S02]  /*9180*/  @!P2 IMAD.MOV.U32 R126, RZ, RZ, R100 ;  /* 0x000000ffff7ea224 */ /* 0x002fe400078e0064 */
[----:B------:R-:W-:-:S05]  /*9190*/  @!P2 IMAD.MOV.U32 R127, RZ, RZ, R102 ;  /* 0x000000ffff7fa224 */ /* 0x000fca00078e0066 */
[----:B------:R0:W2:Y:S01]  /*91a0*/  @!P2 LDG.E.U8 R154, desc[UR20][R126.64] ;  /* 0x000000147e9aa981 */ /* 0x0000a2000c1e1100 */
[----:B------:R-:W-:Y:S02]  /*91b0*/  PRMT R159, RZ, 0x7610, R159 ;  /* 0x00007610ff9f7816 */ /* 0x000fe4000000009f */
[----:B0-----:R-:W-:Y:S01]  /*91c0*/  LEA.HI R127, R91, 0x5e, RZ, 0x1a ;  /* 0x0000005e5b7f7811 */ /* 0x001fe200078fd0ff */
[----:B------:R-:W-:-:S03]  /*91d0*/  @!P0 IMAD.MOV.U32 R126, RZ, RZ, R53 ;  /* 0x000000ffff7e8224 */ /* 0x000fc600078e0035 */
[----:B------:R-:W-:Y:S01]  /*91e0*/  ISETP.GE.AND P2, PT, R127, UR22, PT ;  /* 0x000000167f007c0c */ /* 0x000fe2000bf46270 */
[----:B------:R-:W-:Y:S01]  /*91f0*/  @!P0 IMAD.MOV.U32 R127, RZ, RZ, R54 ;  /* 0x000000ffff7f8224 */ /* 0x000fe200078e0036 */
[----:B------:R-:W-:-:S04]  /*9200*/  PRMT R160, RZ, 0x7610, R160 ;  /* 0x00007610ffa07816 */ /* 0x000fc800000000a0 */
[----:B------:R0:W2:Y:S01]  /*9210*/  @!P0 LDG.E.U8 R159, desc[UR20][R126.64] ;  /* 0x000000147e9f8981 */ /* 0x0000a2000c1e1100 */
[----:B------:R-:W-:Y:S01]  /*9220*/  PRMT R164, RZ, 0x7610, R164 ;  /* 0x00007610ffa47816 */ /* 0x000fe200000000a4 */
[----:B0-----:R-:W-:Y:S02]  /*9230*/  @!P1 IMAD.MOV.U32 R126, RZ, RZ, R83 ;  /* 0x000000ffff7e9224 */ /* 0x001fe400078e0053 */
[----:B------:R-:W-:-:S05]  /*9240*/  @!P1 IMAD.MOV.U32 R127, RZ, RZ, R85 ;  /* 0x000000ffff7f9224 */ /* 0x000fca00078e0055 */
[----:B------:R0:W2:Y:S02]  /*9250*/  @!P1 LDG.E.U8 R160, desc[UR20][R126.64] ;  /* 0x000000147ea09981 */ /* 0x0000a4000c1e1100 */
[----:B0-----:R-:W-:Y:S02]  /*9260*/  @!P2 IMAD.MOV.U32 R126, RZ, RZ, R115 ;  /* 0x000000ffff7ea224 */ /* 0x001fe400078e0073 */
[----:B------:R-:W-:-:S05]  /*9270*/  @!P2 IMAD.MOV.U32 R127, RZ, RZ, R116 ;  /* 0x000000ffff7fa224 */ /* 0x000fca00078e0074 */
[----:B------:R0:W2:Y:S02]  /*9280*/  @!P2 LDG.E.U8 R164, desc[UR20][R126.64] ;  /* 0x000000147ea4a981 */ /* 0x0000a4000c1e1100 */
[----:B0-----:R-:W0:Y:S01]  /*9290*/  S2R R127, SR_TID.X ;  /* 0x00000000007f7919 */ /* 0x001e220000002100 */
[----:B------:R-:W-:-:S04]  /*92a0*/  SHF.R.U32.HI R91, RZ, 0x6, R91 ;  /* 0x00000006ff5b7819 */ /* 0x000fc8000001165b */
[----:B------:R-:W-:-:S04]  /*92b0*/  SGXT.U32 R91, R91, 0x1 ;  /* 0x000000015b5b781a */ /* 0x000fc80000000000 */
[----:B------:R-:W-:-:S04]  /*92c0*/  LOP3.LUT R91, R91, 0x62, RZ, 0xfc, !PT ;  /* 0x000000625b5b7812 */ /* 0x000fc800078efcff */
[----:B------:R-:W-:Y:S02]  /*92d0*/  ISETP.GE.AND P0, PT, R91, UR22, PT ;  /* 0x000000165b007c0c */ /* 0x000fe4000bf06270 */
[----:B0-----:R-:W-:-:S04]  /*92e0*/  SHF.R.U32.HI R127, RZ, 0x6, R127 ;  /* 0x00000006ff7f7819 */ /* 0x001fc8000001167f */
[----:B------:R-:W-:-:S04]  /*92f0*/  SGXT.U32 R127, R127, 0x1 ;  /* 0x000000017f7f781a */ /* 0x000fc80000000000 */
[----:B------:R-:W-:-:S04]  /*9300*/  LOP3.LUT R127, R127, 0x64, RZ, 0xfc, !PT ;  /* 0x000000647f7f7812 */ /* 0x000fc800078efcff */
[----:B------:R-:W-:Y:S01]  /*9310*/  ISETP.GE.AND P1, PT, R127, UR22, PT ;  /* 0x000000167f007c0c */ /* 0x000fe2000bf26270 */
[----:B------:R-:W-:Y:S01]  /*9320*/  @!P0 IMAD.MOV.U32 R126, RZ, RZ, R55 ;  /* 0x000000ffff7e8224 */ /* 0x000fe200078e0037 */
[----:B------:R-:W-:Y:S01]  /*9330*/  PRMT R166, RZ, 0x7610, R166 ;  /* 0x00007610ffa67816 */ /* 0x000fe200000000a6 */
[----:B------:R-:W-:Y:S01]  /*9340*/  @!P0 IMAD.MOV.U32 R127, RZ, RZ, R57 ;  /* 0x000000ffff7f8224 */ /* 0x000fe200078e0039 */
[----:B------:R-:W-:Y:S01]  /*9350*/  PRMT R168, RZ, 0x7610, R168 ;  /* 0x00007610ffa87816 */ /* 0x000fe200000000a8 */
[----:B------:R-:W0:Y:S03]  /*9360*/  S2R R91, SR_TID.X ;  /* 0x00000000005b7919 */ /* 0x000e260000002100 */
[----:B------:R1:W2:Y:S05]  /*9370*/  @!P0 LDG.E.U8 R166, desc[UR20][R126.64] ;  /* 0x000000147ea68981 */ /* 0x0002aa000c1e1100 */
[----:B-1----:R-:W-:-:S02]  /*9380*/  @!P1 IMAD.MOV.U32 R126, RZ, RZ, R84 ;  /* 0x000000ffff7e9224 */ /* 0x002fc400078e0054 */
        /* <DEDUP_REMOVED lines=8> */
[----:B-1----:R-:W-:-:S04]  /*9410*/  SHF.R.U32.HI R127, RZ, 0x6, R127 ;  /* 0x00000006ff7f7819 */ /* 0x002fc8000001167f */
[----:B------:R-:W-:-:S04]  /*9420*/  SGXT.U32 R127, R127, 0x1 ;  /* 0x000000017f7f781a */ /* 0x000fc80000000000 */
[----:B------:R-:W-:-:S04]  /*9430*/  LOP3.LUT R127, R127, 0x6a, RZ, 0xfc, !PT ;  /* 0x0000006a7f7f7812 */ /* 0x000fc800078efcff */
[----:B------:R-:W-:Y:S01]  /*9440*/  ISETP.GE.AND P1, PT, R127, UR22, PT ;  /* 0x000000167f007c0c */ /* 0x000fe2000bf26270 */
[----:B------:R-:W-:Y:S01]  /*9450*/  @!P0 IMAD.MOV.U32 R126, RZ, RZ, R103 ;  /* 0x000000ffff7e8224 */ /* 0x000fe200078e0067 */
[----:B------:R-:W-:Y:S01]  /*9460*/  PRMT R170, RZ, 0x7610, R170 ;  /* 0x00007610ffaa7816 */ /* 0x000fe200000000aa */
[----:B------:R-:W-:Y:S01]  /*9470*/  @!P0 IMAD.MOV.U32 R127, RZ, RZ, R104 ;  /* 0x000000ffff7f8224 */ /* 0x000fe200078e0068 */
[----:B------:R-:W-:-:S04]  /*9480*/  PRMT R172, RZ, 0x7610, R172 ;  /* 0x00007610ffac7816 */ /* 0x000fc800000000ac */
[----:B------:R1:W2:Y:S05]  /*9490*/  @!P0 LDG.E.U8 R170, desc[UR20][R126.64] ;  /* 0x000000147eaa8981 */ /* 0x0002aa000c1e1100 */
        /* <DEDUP_REMOVED lines=8> */
[----:B------:R-:W-:Y:S02]  /*9520*/  PRMT R174, RZ, 0x7610, R174 ;  /* 0x00007610ffae7816 */ /* 0x000fe400000000ae */
[----:B-1----:R-:W-:-:S04]  /*9530*/  LEA.HI R127, R127, 0x6e, RZ, 0x1a ;  /* 0x0000006e7f7f7811 */ /* 0x002fc800078fd0ff */
[----:B------:R-:W-:-:S05]  /*9540*/  ISETP.GE.AND P1, PT, R127, UR22, PT ;  /* 0x000000167f007c0c */ /* 0x000fca000bf26270 */
[----:B------:R-:W-:Y:S02]  /*9550*/  @!P0 IMAD.MOV.U32 R126, RZ, RZ, R87 ;  /* 0x000000ffff7e8224 */ /* 0x000fe400078e0057 */
[----:B------:R-:W-:Y:S01]  /*9560*/  @!P0 IMAD.MOV.U32 R127, RZ, RZ, R88 ;  /* 0x000000ffff7f8224 */ /* 0x000fe200078e0058 */
[----:B------:R-:W-:Y:S01]  /*9570*/  PRMT R176, RZ, 0x7610, R176 ;  /* 0x00007610ffb07816 */ /* 0x000fe200000000b0 */
[----:B------:R-:W0:Y:S03]  /*9580*/  S2R R91, SR_TID.X ;  /* 0x00000000005b7919 */ /* 0x000e260000002100 */
        /* <DEDUP_REMOVED lines=9> */
[----:B-1----:R-:W-:-:S04]  /*9620*/  SHF.R.U32.HI R127, RZ, 0x6, R127 ;  /* 0x00000006ff7f7819 */ /* 0x002fc8000001167f */
        /* <DEDUP_REMOVED lines=11> */
[----:B------:R1:W3:Y:S02]  /*96e0*/  @!P1 LDG.E.U8 R180, desc[UR20][R126.64] ;  /* 0x000000147eb49981 */ /* 0x0002e4000c1e1100 */
        /* <DEDUP_REMOVED lines=14> */
[----:B------:R1:W3:Y:S05]  /*97d0*/  @!P0 LDG.E.U8 R182, desc[UR20][R126.64] ;  /* 0x000000147eb68981 */ /* 0x0002ea000c1e1100 */
[----:B-1----:R-:W-:Y:S02]  /*97e0*/  @!P1 IMAD.MOV.U32 R126, RZ, RZ, R171 ;  /* 0x000000ffff7e9224 */ /* 0x002fe400078e00ab */
        /* <DEDUP_REMOVED lines=8> */
[----:B------:R-:W-:Y:S02]  /*9870*/  PRMT R186, RZ, 0x7610, R186 ;  /* 0x00007610ffba7816 */ /* 0x000fe400000000ba */
[----:B-1----:R-:W-:-:S04]  /*9880*/  LEA.HI R127, R127, 0x7e, RZ, 0x1a ;  /* 0x0000007e7f7f7811 */ /* 0x002fc800078fd0ff */
[----:B------:R-:W-:-:S04]  /*9890*/  ISETP.GE.AND P1, PT, R127, UR22, PT ;  /* 0x000000167f007c0c */ /* 0x000fc8000bf26270 */
[----:B------:R-:W-:Y:S02]  /*98a0*/  @!P0 IMAD.MOV.U32 R126, RZ, RZ, R175 ;  /* 0x000000ffff7e8224 */ /* 0x000fe400078e00af */
[----:B------:R-:W-:Y:S01]  /*98b0*/  @!P0 IMAD.MOV.U32 R127, RZ, RZ, R173 ;  /* 0x000000ffff7f8224 */ /* 0x000fe200078e00ad */
[----:B------:R-:W-:-:S04]  /*98c0*/  PRMT R188, RZ, 0x7610, R188 ;  /* 0x00007610ffbc7816 */ /* 0x000fc800000000bc */
[----:B------:R1:W3:Y:S02]  /*98d0*/  @!P0 LDG.E.U8 R186, desc[UR20][R126.64] ;  /* 0x000000147eba8981 */ /* 0x0002e4000c1e1100 */
[----:B-1----:R-:W-:Y:S02]  /*98e0*/  @!P1 IMAD.MOV.U32 R126, RZ, RZ, R179 ;  /* 0x000000ffff7e9224 */ /* 0x002fe400078e00b3 */
[----:B------:R-:W-:Y:S01]  /*98f0*/  @!P1 IMAD.MOV.U32 R127, RZ, RZ, R177 ;  /* 0x000000ffff7f9224 */ /* 0x000fe200078e00b1 */
[----:B0-----:R-:W-:-:S04]  /*9900*/  LOP3.LUT R91, R91, 0x7f, RZ, 0xc0, !PT ;  /* 0x0000007f5b5b7812 */ /* 0x001fc800078ec0ff */
[----:B------:R0:W3:Y:S01]  /*9910*/  @!P1 LDG.E.U8 R188, desc[UR20][R126.64] ;  /* 0x000000147ebc9981 */ /* 0x0000e2000c1e1100 */
[----:B------:R-:W-:Y:S01]  /*9920*/  BAR.SYNC.DEFER_BLOCKING 0x0 ;  /* 0x0000000000007b1d */ /* 0x000fe20000010000 */
[----:B------:R-:W-:Y:S02]  /*9930*/  ISETP.GE.AND P0, PT, R91, UR22, PT ;  /* 0x000000165b007c0c */ /* 0x000fe4000bf06270 */
[----:B------:R-:W-:Y:S02]  /*9940*/  PRMT R190, RZ, 0x7610, R190 ;  /* 0x00007610ffbe7816 */ /* 0x000fe400000000be */
[----:B------:R-:W-:-:S09]  /*9950*/  PRMT R192, RZ, 0x7610, R192 ;  /* 0x00007610ffc07816 */ /* 0x000fd200000000c0 */
[----:B0-----:R-:W-:Y:S02]  /*9960*/  @!P0 IMAD.MOV.U32 R126, RZ, RZ, R183 ;  /* 0x000000ffff7e8224 */ /* 0x001fe400078e00b7 */
[----:B------:R-:W-:Y:S01]  /*9970*/  @!P0 IMAD.MOV.U32 R127, RZ, RZ, R181 ;  /* 0x000000ffff7f8224 */ /* 0x000fe200078e00b5 */
[----:B------:R-:W-:-:S04]  /*9980*/  PRMT R194, RZ, 0x7610, R194 ;  /* 0x00007610ffc27816 */ /* 0x000fc800000000c2 */
[----:B------:R0:W3:Y:S02]  /*9990*/  @!P0 LDG.E.U8 R190, desc[UR20][R126.64] ;  /* 0x000000147ebe8981 */ /* 0x0000e4000c1e1100 */
[----:B0-----:R-:W-:Y:S02]  /*99a0*/  @!P0 IMAD.MOV.U32 R126, RZ, RZ, R209 ;  /* 0x000000ffff7e8224 */ /* 0x001fe400078e00d1 */
[----:B------:R-:W-:-:S05]  /*99b0*/  @!P0 IMAD.MOV.U32 R127, RZ, RZ, R208 ;  /* 0x000000ffff7f8224 */ /* 0x000fca00078e00d0 */
[----:B------:R0:W3:Y:S01]  /*99c0*/  @!P0 LDG.E.U8 R192, desc[UR20][R126.64] ;  /* 0x000000147ec08981 */ /* 0x0000e2000c1e1100 */
[----:B------:R-:W-:Y:S01]  /*99d0*/  PRMT R196, RZ, 0x7610, R196 ;  /* 0x00007610ffc47816 */ /* 0x000fe200000000c4 */
        /* <DEDUP_REMOVED lines=14> */
[----:B------:R0:W3:Y:S04]  /*9ac0*/  @!P0 LDG.E.U8 R200, desc[UR20][R126.64] ;  /* 0x000000147ec88981 */ /* 0x0000e8000c1e1100 */
[----:B------:R1:W-:Y:S01]  /*9ad0*/  STS.U8 [R91+UR9+0x2000], R147 ;  /* 0x002000935b007988 */ /* 0x0003e20008000009 */
[----:B0-----:R-:W-:Y:S02]  /*9ae0*/  @!P0 IMAD.MOV.U32 R126, RZ, RZ, R227 ;  /* 0x000000ffff7e8224 */ /* 0x001fe400078e00e3 */
[----:B------:R-:W-:Y:S01]  /*9af0*/  @!P0 IMAD.MOV.U32 R127, RZ, RZ, R226 ;  /* 0x000000ffff7f8224 */ /* 0x000fe200078e00e2 */
[----:B-1----:R-:W-:-:S04]  /*9b00*/  PRMT R147, RZ, 0x7610, R147 ;  /* 0x00007610ff937816 */ /* 0x002fc80000000093 */
[----:B------:R0:W3:Y:S04]  /*9b10*/  @!P0 LDG.E.U8 R202, desc[UR20][R126.64] ;  /* 0x000000147eca8981 */ /* 0x0000e8000c1e1100 */
[----:B------:R1:W-:Y:S01]  /*9b20*/  STS.U8 [R91+UR9+0x2200], R146 ;  /* 0x002200925b007988 */ /* 0x0003e20008000009 */
[----:B0-----:R-:W-:Y:S02]  /*9b30*/  @!P0 IMAD.MOV.U32 R126, RZ, RZ, R245 ;  /* 0x000000ffff7e8224 */ /* 0x001fe400078e00f5 */
[----:B------:R-:W-:Y:S01]  /*9b40*/  @!P0 IMAD.MOV.U32 R127, RZ, RZ, R244 ;  /* 0x000000ffff7f8224 */ /* 0x000fe200078e00f4 */
[----:B-1----:R-:W-:-:S04]  /*9b50*/  PRMT R146, RZ, 0x7610, R146 ;  /* 0x00007610ff927816 */ /* 0x002fc80000000092 */
[----:B------:R0:W3:Y:S04]  /*9b60*/  @!P0 LDG.E.U8 R147, desc[UR20][R126.64] ;  /* 0x000000147e938981 */ /* 0x0000e8000c1e1100 */
[----:B--2---:R1:W-:Y:S01]  /*9b70*/  STS.U8 [R91+UR9+0x2400], R145 ;  /* 0x002400915b007988 */ /* 0x0043e20008000009 */
[----:B0-----:R-:W-:Y:S02]  /*9b80*/  @!P0 IMAD.MOV.U32 R126, RZ, RZ, R191 ;  /* 0x000000ffff7e8224 */ /* 0x001fe400078e00bf */
[----:B------:R-:W-:Y:S01]  /*9b90*/  @!P0 IMAD.MOV.U32 R127, RZ, RZ, R189 ;  /* 0x000000ffff7f8224 */ /* 0x000fe200078e00bd */
[----:B-1----:R-:W-:-:S04]  /*9ba0*/  PRMT R145, RZ, 0x7610, R145 ;  /* 0x00007610ff917816 */ /* 0x002fc80000000091 */
[----:B------:R0:W2:Y:S04]  /*9bb0*/  @!P0 LDG.E.U8 R146, desc[UR20][R126.64] ;  /* 0x000000147e928981 */ /* 0x0000a8000c1e1100 */
[----:B------:R1:W-:Y:S01]  /*9bc0*/  STS.U8 [R91+UR9+0x2600], R144 ;  /* 0x002600905b007988 */ /* 0x0003e20008000009 */
        /* <DEDUP_REMOVED lines=63> */
[----:B------:R0:W2:Y:S02]  /*9fc0*/  @!P0 LDG.E.U8 R151, desc[UR20][R126.64] ;  /* 0x000000147e978981 */ /* 0x0000a4000c1e1100 */
[----:B0-----:R-:W-:Y:S02]  /*9fd0*/  @!P0 IMAD.MOV.U32 R126, RZ, RZ, R235 ;  /* 0x000000ffff7e8224 */ /* 0x001fe400078e00eb */
[----:B------:R-:W-:-:S05]  /*9fe0*/  @!P0 IMAD.MOV.U32 R127, RZ, RZ, R234 ;  /* 0x000000ffff7f8224 */ /* 0x000fca00078e00ea */
[----:B------:R0:W2:Y:S04]  /*9ff0*/  @!P0 LDG.E.U8 R148, desc[UR20][R126.64] ;  /* 0x000000147e948981 */ /* 0x0000a8000c1e1100 */
[----:B------:R-:W0:Y:S01]  /*a000*/  LDL R127, [R1] ;  /* 0x00000000017f7983 */ /* 0x000e220000100800 */
[----:B------:R-:W-:-:S05]  /*a010*/  LOP3.LUT R91, R91, 0x10, RZ, 0x3c, !PT ;  /* 0x000000105b5b7812 */ /* 0x000fca00078e3cff */
[----:B------:R1:W-:Y:S04]  /*a020*/  STS.U8 [R91+UR9+0x2080], R236 ;  /* 0x002080ec5b007988 */ /* 0x0003e80008000009 */
[----:B------:R4:W-:Y:S01]  /*a030*/  STS.U8 [R91+UR9+0x2280], R238 ;  /* 0x002280ee5b007988 */ /* 0x0009e20008000009 */
[----:B-1----:R-:W-:Y:S02]  /*a040*/  PRMT R236, RZ, 0x7610, R236 ;  /* 0x00007610ffec7816 */ /* 0x002fe400000000ec */
[----:B----4-:R-:W-:Y:S01]  /*a050*/  PRMT R238, RZ, 0x7610, R238 ;  /* 0x00007610ffee7816 */ /* 0x010fe200000000ee */
[----:B------:R1:W-:Y:S04]  /*a060*/  STS.U8 [R91+UR9+0x2480], R167 ;  /* 0x002480a75b007988 */ /* 0x0003e80008000009 */
[----:B------:R4:W-:Y:S01]  /*a070*/  STS.U8 [R91+UR9+0x2680], R163 ;  /* 0x002680a35b007988 */ /* 0x0009e20008000009 */
[----:B-1----:R-:W-:-:S02]  /*a080*/  PRMT R167, RZ, 0x7610, R167 ;  /* 0x00007610ffa77816 */ /* 0x002fc400000000a7 */
[----:B----4-:R-:W-:Y:S01]  /*a090*/  PRMT R163, RZ, 0x7610, R163 ;  /* 0x00007610ffa37816 */ /* 0x010fe200000000a3 */
[----:B0-----:R-:W-:Y:S02]  /*a0a0*/  @!P0 IMAD.MOV.U32 R126, RZ, RZ, R127 ;  /* 0x000000ffff7e8224 */ /* 0x001fe400078e007f */
[----:B------:R-:W-:-:S05]  /*a0b0*/  @!P0 IMAD.MOV.U32 R127, RZ, RZ, R252 ;  /* 0x000000ffff7f8224 */ /* 0x000fca00078e00fc */
[----:B------:R0:W4:Y:S02]  /*a0c0*/  @!P0 LDG.E.U8 R236, desc[UR20][R126.64] ;  /* 0x000000147eec8981 */ /* 0x000124000c1e1100 */
[----:B0-----:R-:W-:Y:S02]  /*a0d0*/  @!P0 IMAD.MOV.U32 R126, RZ, RZ, R205 ;  /* 0x000000ffff7e8224 */ /* 0x001fe400078e00cd */
[----:B------:R-:W-:-:S05]  /*a0e0*/  @!P0 IMAD.MOV.U32 R127, RZ, RZ, R204 ;  /* 0x000000ffff7f8224 */ /* 0x000fca00078e00cc */
[----:B------:R0:W2:Y:S02]  /*a0f0*/  @!P0 LDG.E.U8 R238, desc[UR20][R126.64] ;  /* 0x000000147eee8981 */ /* 0x0000a4000c1e1100 */
[----:B0-----:R-:W-:Y:S02]  /*a100*/  @!P0 IMAD.MOV.U32 R126, RZ, RZ, R221 ;  /* 0x000000ffff7e8224 */ /* 0x001fe400078e00dd */
[----:B------:R-:W-:-:S05]  /*a110*/  @!P0 IMAD.MOV.U32 R127, RZ, RZ, R220 ;  /* 0x000000ffff7f8224 */ /* 0x000fca00078e00dc */
[----:B------:R0:W2:Y:S02]  /*a120*/  @!P0 LDG.E.U8 R167, desc[UR20][R126.64] ;  /* 0x000000147ea78981 */ /* 0x0000a4000c1e1100 */
[----:B0-----:R-:W-:Y:S02]  /*a130*/  @!P0 IMAD.MOV.U32 R126, RZ, RZ, R239 ;  /* 0x000000ffff7e8224 */ /* 0x001fe400078e00ef */
[----:B------:R-:W-:-:S05]  /*a140*/  @!P0 IMAD.MOV.U32 R127, RZ, RZ, R237 ;  /* 0x000000ffff7f8224 */ /* 0x000fca00078e00ed */
[----:B------:R0:W2:Y:S04]  /*a150*/  @!P0 LDG.E.U8 R163, desc[UR20][R126.64] ;  /* 0x000000147ea38981 */ /* 0x0000a8000c1e1100 */
[----:B------:R-:W0:Y:S04]  /*a160*/  LDL R126, [R1+0x4] ;  /* 0x00000400017e7983 */ /* 0x000e280000100800 */
[----:B------:R-:W0:Y:S04]  /*a170*/  LDL R127, [R1+0x8] ;  /* 0x00000800017f7983 */ /* 0x000e280000100800 */
[----:B------:R1:W-:Y:S04]  /*a180*/  STS.U8 [R91+UR9+0x2880], R161 ;  /* 0x002880a15b007988 */ /* 0x0003e80008000009 */
[----:B------:R3:W-:Y:S01]  /*a190*/  STS.U8 [R91+UR9+0x2a80], R128 ;  /* 0x002a80805b007988 */ /* 0x0007e20008000009 */
[----:B-1----:R-:W-:-:S02]  /*a1a0*/  PRMT R161, RZ, 0x7610, R161 ;  /* 0x00007610ffa17816 */ /* 0x002fc400000000a1 */
[----:B---3--:R-:W-:Y:S01]  /*a1b0*/  PRMT R128, RZ, 0x7610, R128 ;  /* 0x00007610ff807816 */ /* 0x008fe20000000080 */
[----:B------:R1:W-:Y:S04]  /*a1c0*/  STS.U8 [R91+UR9+0x2c80], R122 ;  /* 0x002c807a5b007988 */ /* 0x0003e80008000009 */
[----:B------:R3:W-:Y:S01]  /*a1d0*/  STS.U8 [R91+UR9+0x2e80], R125 ;  /* 0x002e807d5b007988 */ /* 0x0007e20008000009 */
[----:B-1----:R-:W-:Y:S02]  /*a1e0*/  PRMT R122, RZ, 0x7610, R122 ;  /* 0x00007610ff7a7816 */ /* 0x002fe4000000007a */
[----:B---3--:R-:W-:Y:S02]  /*a1f0*/  PRMT R125, RZ, 0x7610, R125 ;  /* 0x00007610ff7d7816 */ /* 0x008fe4000000007d */
[----:B0-----:R-:W-:-:S04]  /*a200*/  @!P0 LOP3.LUT R127, R127, R126, RZ, 0x3c, !PT ;  /* 0x0000007e7f7f8212 */ /* 0x001fc800078e3cff */
[----:B------:R-:W-:-:S04]  /*a210*/  @!P0 LOP3.LUT R126, R127, R126, RZ, 0x3c, !PT ;  /* 0x0000007e7f7e8212 */ /* 0x000fc800078e3cff */
[----:B------:R-:W-:-:S05]  /*a220*/  @!P0 LOP3.LUT R127, R127, R126, RZ, 0x3c, !PT ;  /* 0x0000007e7f7f8212 */ /* 0x000fca00078e3cff */
[----:B------:R0:W3:Y:S02]  /*a230*/  @!P0 LDG.E.U8 R161, desc[UR20][R126.64] ;  /* 0x000000147ea18981 */ /* 0x0000e4000c1e1100 */
        /* <DEDUP_REMOVED lines=11> */
[----:B------:R1:W-:Y:S02]  /*a2f0*/  STS.U8 [R91+UR9+0x3080], R130 ;  /* 0x003080825b007988 */ /* 0x0003e40008000009 */
[----:B-1----:R-:W-:-:S02]  /*a300*/  PRMT R130, RZ, 0x7610, R130 ;  /* 0x00007610ff827816 */ /* 0x002fc40000000082 */
[----:B------:R1:W-:Y:S02]  /*a310*/  STS.U8 [R91+UR9+0x3280], R133 ;  /* 0x003280855b007988 */ /* 0x0003e40008000009 */
[----:B-1----:R-:W1:Y:S01]  /*a320*/  S2R R133, SR_TID.X ;  /* 0x0000000000857919 */ /* 0x002e620000002100 */
[----:B0-----:R-:W-:-:S04]  /*a330*/  @!P0 LOP3.LUT R127, R127, R126, RZ, 0x3c, !PT ;  /* 0x0000007e7f7f8212 */ /* 0x001fc800078e3cff */
[----:B------:R-:W-:-:S04]  /*a340*/  @!P0 LOP3.LUT R126, R127, R126, RZ, 0x3c, !PT ;  /* 0x0000007e7f7e8212 */ /* 0x000fc800078e3cff */
[----:B------:R-:W-:-:S05]  /*a350*/  @!P0 LOP3.LUT R127, R127, R126, RZ, 0x3c, !PT ;  /* 0x0000007e7f7f8212 */ /* 0x000fca00078e3cff */
[----:B------:R0:W2:Y:S04]  /*a360*/  @!P0 LDG.E.U8 R130, desc[UR20][R126.64] ;  /* 0x000000147e828981 */ /* 0x0000a8000c1e1100 */
[----:B------:R-:W2:Y:S01]  /*a370*/  LDL.LU R126, [R1+0x18] ;  /* 0x00001800017e7983 */ /* 0x000ea20000300800 */
[----:B0-----:R-:W0:Y:S01]  /*a380*/  S2R R127, SR_TID.X ;  /* 0x00000000007f7919 */ /* 0x001e220000002100 */
[----:B-1----:R-:W-:Y:S02]  /*a390*/  LOP3.LUT R133, R133, 0x7f, RZ, 0xc0, !PT ;  /* 0x0000007f85857812 */ /* 0x002fe400078ec0ff */
[----:B------:R1:W5:Y:S02]  /*a3a0*/  LDL.LU R91, [R1+0x40] ;  /* 0x00004000015b7983 */ /* 0x0003640000300800 */
[----:B------:R-:W-:-:S05]  /*a3b0*/  LOP3.LUT R133, R133, 0x10, RZ, 0x3c, !PT ;  /* 0x0000001085857812 */ /* 0x000fca00078e3cff */
[----:B------:R-:W-:Y:S04]  /*a3c0*/  STS.U8 [R133+UR9+0x3480], R152 ;  /* 0x0034809885007988 */ /* 0x000fe80008000009 */
[----:B------:R0:W-:Y:S02]  /*a3d0*/  STS.U8 [R133+UR9+0x3680], R159 ;  /* 0x0036809f85007988 */ /* 0x0001e40008000009 */
[----:B0-----:R-:W-:-:S04]  /*a3e0*/  LOP3.LUT R127, R127, 0x7f, RZ, 0xc0, !PT ;  /* 0x0000007f7f7f7812 */ /* 0x001fc800078ec0ff */
[C---:B------:R-:W-:Y:S02]  /*a3f0*/  LOP3.LUT R159, R127.reuse, 0x10, RZ, 0x3c, !PT ;  /* 0x000000107f9f7812 */ /* 0x040fe400078e3cff */
[----:B------:R-:W-:-:S03]  /*a400*/  LOP3.LUT R152, R127, 0x20, RZ, 0x3c, !PT ;  /* 0x000000207f987812 */ /* 0x000fc600078e3cff */
[----:B------:R-:W-:Y:S04]  /*a410*/  STS.U8 [R159+UR9+0x3880], R166 ;  /* 0x003880a69f007988 */ /* 0x000fe80008000009 */
[----:B------:R-:W-:Y:S04]  /*a420*/  STS.U8 [R159+UR9+0x3a80], R172 ;  /* 0x003a80ac9f007988 */ /* 0x000fe80008000009 */
[----:B------:R-:W-:Y:S04]  /*a430*/  STS.U8 [R159+UR9+0x3c80], R178 ;  /* 0x003c80b29f007988 */ /* 0x000fe80008000009 */
[----:B------:R-:W-:Y:S01]  /*a440*/  STS.U8 [R159+UR9+0x3e80], R184 ;  /* 0x003e80b89f007988 */ /* 0x000fe20008000009 */
[----:B------:R-:W-:-:S03]  /*a450*/  LOP3.LUT R133, R127, 0x30, RZ, 0x3c, !PT ;  /* 0x000000307f857812 */ /* 0x000fc600078e3cff */
[----:B--2---:R-:W-:Y:S04]  /*a460*/  STS.U8 [R152+UR9+0x2100], R126 ;  /* 0x0021007e98007988 */ /* 0x004fe80008000009 */
[----:B------:R0:W-:Y:S04]  /*a470*/  STS.U8 [R152+UR9+0x2300], R92 ;  /* 0x0023005c98007988 */ /* 0x0001e80008000009 */
[----:B------:R2:W-:Y:S04]  /*a480*/  STS.U8 [R152+UR9+0x2500], R61 ;  /* 0x0025003d98007988 */ /* 0x0005e80008000009 */
[----:B------:R0:W-:Y:S04]  /*a490*/  STS.U8 [R152+UR9+0x2700], R62 ;  /* 0x0027003e98007988 */ /* 0x0001e80008000009 */
[----:B------:R-:W-:Y:S04]  /*a4a0*/  STS.U8 [R152+UR9+0x2900], R162 ;  /* 0x002900a298007988 */ /* 0x000fe80008000009 */
        /* <DEDUP_REMOVED lines=9> */
[----:B0-----:R1:W5:Y:S04]  /*a540*/  LDL.LU R92, [R1+0x3c] ;  /* 0x00003c00015c7983 */ /* 0x0013680000300800 */
[----:B------:R-:W-:Y:S04]  /*a550*/  STS.U8 [R152+UR9+0x3d00], R180 ;  /* 0x003d00b498007988 */ /* 0x000fe80008000009 */
[----:B--2---:R1:W5:Y:S04]  /*a560*/  LDL.LU R61, [R1+0x38] ;  /* 0x00003800013d7983 */ /* 0x0043680000300800 */
[----:B------:R-:W-:Y:S04]  /*a570*/  STS.U8 [R152+UR9+0x3f00], R186 ;  /* 0x003f00ba98007988 */ /* 0x000fe80008000009 */
[----:B------:R1:W5:Y:S04]  /*a580*/  LDL.LU R62, [R1+0x34] ;  /* 0x00003400013e7983 */ /* 0x0003680000300800 */
[----:B------:R0:W-:Y:S04]  /*a590*/  STS.U8 [R133+UR9+0x2180], R31 ;  /* 0x0021801f85007988 */ /* 0x0001e80008000009 */
[----:B------:R2:W-:Y:S04]  /*a5a0*/  STS.U8 [R133+UR9+0x2380], R32 ;  /* 0x0023802085007988 */ /* 0x0005e80008000009 */
[----:B------:R1:W-:Y:S04]  /*a5b0*/  STS.U8 [R133+UR9+0x2580], R0 ;  /* 0x0025800085007988 */ /* 0x0003e80008000009 */
[----:B0-----:R0:W5:Y:S04]  /*a5c0*/  LDL.LU R31, [R1+0x30] ;  /* 0x00003000011f7983 */ /* 0x0011680000300800 */
[----:B--2---:R0:W5:Y:S04]  /*a5d0*/  LDL.LU R32, [R1+0x2c] ;  /* 0x00002c0001207983 */ /* 0x0041680000300800 */
[----:B-1----:R0:W5:Y:S04]  /*a5e0*/  LDL.LU R0, [R1+0x28] ;  /* 0x0000280001007983 */ /* 0x0021680000300800 */
[----:B------:R1:W-:Y:S04]  /*a5f0*/  STS.U8 [R133+UR9+0x2780], R3 ;  /* 0x0027800385007988 */ /* 0x0003e80008000009 */
[----:B-1----:R0:W5:Y:S01]  /*a600*/  LDL.LU R3, [R1+0x24] ;  /* 0x0000240001037983 */ /* 0x0021620000300800 */
[----:B------:R-:W1:Y:S03]  /*a610*/  S2R R126, SR_TID.X ;  /* 0x00000000007e7919 */ /* 0x000e660000002100 */
[----:B------:R-:W-:Y:S04]  /*a620*/  STS.U8 [R133+UR9+0x2980], R157 ;  /* 0x0029809d85007988 */ /* 0x000fe80008000009 */
[----:B------:R-:W-:Y:S04]  /*a630*/  STS.U8 [R133+UR9+0x2b80], R119 ;  /* 0x002b807785007988 */ /* 0x000fe80008000009 */
[----:B------:R-:W-:Y:S04]  /*a640*/  STS.U8 [R133+UR9+0x2d80], R123 ;  /* 0x002d807b85007988 */ /* 0x000fe80008000009 */
[----:B------:R-:W-:Y:S04]  /*a650*/  STS.U8 [R133+UR9+0x2f80], R129 ;  /* 0x002f808185007988 */ /* 0x000fe80008000009 */
[----:B------:R-:W-:Y:S04]  /*a660*/  STS.U8 [R133+UR9+0x3180], R132 ;  /* 0x0031808485007988 */ /* 0x000fe80008000009 */
[----:B------:R-:W-:Y:S04]  /*a670*/  STS.U8 [R133+UR9+0x3380], R150 ;  /* 0x0033809685007988 */ /* 0x000fe80008000009 */
[----:B------:R-:W-:Y:S04]  /*a680*/  STS.U8 [R133+UR9+0x3580], R154 ;  /* 0x0035809a85007988 */ /* 0x000fe80008000009 */
[----:B------:R-:W-:Y:S01]  /*a690*/  STS.U8 [R133+UR9+0x3780], R164 ;  /* 0x003780a485007988 */ /* 0x000fe20008000009 */
[----:B-1----:R-:W-:-:S03]  /*a6a0*/  LOP3.LUT R127, R126, 0x7f, RZ, 0xc0, !PT ;  /* 0x0000007f7e7f7812 */ /* 0x002fc600078ec0ff */
        /* <DEDUP_REMOVED lines=22> */
[----:B------:R-:W-:Y:S04]  /*a810*/  STS.U8 [R133+UR9+0x5d80], R139 ;  /* 0x005d808b85007988 */ /* 0x000fe80008000009 */
[----:B------:R-:W-:Y:S04]  /*a820*/  STS.U8 [R121+UR9+0x5200], R138 ;  /* 0x0052008a79007988 */ /* 0x000fe80008000009 */
[----:B------:R-:W-:Y:S04]  /*a830*/  STS.U8 [R121+UR9+0x5600], R137 ;  /* 0x0056008979007988 */ /* 0x000fe80008000009 */
[----:B------:R-:W-:Y:S04]  /*a840*/  STS.U8 [R121+UR9+0x5a00], R136 ;  /* 0x005a008879007988 */ /* 0x000fe80008000009 */
[----:B------:R1:W-:Y:S04]  /*a850*/  STS.U8 [R121+UR9+0x5e00], R135 ;  /* 0x005e008779007988 */ /* 0x0003e80008000009 */
[----:B------:R-:W-:Y:S04]  /*a860*/  STS.U8 [R120+UR9+0x5280], R134 ;  /* 0x0052808678007988 */ /* 0x000fe80008000009 */
[----:B------:R-:W-:Y:S01]  /*a870*/  STS.U8 [R120+UR9+0x5680], R151 ;  /* 0x0056809778007988 */ /* 0x000fe20008000009 */
[----:B-1----:R-:W-:-:S03]  /*a880*/  LOP3.LUT R121, R127, 0x60, RZ, 0x3c, !PT ;  /* 0x000000607f797812 */ /* 0x002fc600078e3cff */
[----:B------:R-:W-:Y:S04]  /*a890*/  STS.U8 [R120+UR9+0x5a80], R148 ;  /* 0x005a809478007988 */ /* 0x000fe80008000009 */
[----:B----4-:R1:W-:Y:S04]  /*a8a0*/  STS.U8 [R120+UR9+0x5e80], R236 ;  /* 0x005e80ec78007988 */ /* 0x0103e80008000009 */
[----:B------:R0:W-:Y:S04]  /*a8b0*/  STS.U8 [R121+UR9+0x5300], R238 ;  /* 0x005300ee79007988 */ /* 0x0001e80008000009 */
[----:B------:R0:W-:Y:S01]  /*a8c0*/  STS.U8 [R121+UR9+0x5700], R167 ;  /* 0x005700a779007988 */ /* 0x0001e20008000009 */
[----:B-1----:R-:W-:-:S03]  /*a8d0*/  LOP3.LUT R120, R127, 0x70, RZ, 0x3c, !PT ;  /* 0x000000707f787812 */ /* 0x002fc600078e3cff */
[----:B------:R0:W-:Y:S04]  /*a8e0*/  STS.U8 [R121+UR9+0x5b00], R163 ;  /* 0x005b00a379007988 */ /* 0x0001e80008000009 */
[----:B---3--:R0:W-:Y:S04]  /*a8f0*/  STS.U8 [R121+UR9+0x5f00], R161 ;  /* 0x005f00a179007988 */ /* 0x0081e80008000009 */
[----:B------:R0:W-:Y:S04]  /*a900*/  STS.U8 [R120+UR9+0x5380], R128 ;  /* 0x0053808078007988 */ /* 0x0001e80008000009 */
[----:B------:R0:W-:Y:S04]  /*a910*/  STS.U8 [R120+UR9+0x5780], R122 ;  /* 0x0057807a78007988 */ /* 0x0001e80008000009 */
[----:B------:R0:W-:Y:S04]  /*a920*/  STS.U8 [R120+UR9+0x5b80], R125 ;  /* 0x005b807d78007988 */ /* 0x0001e80008000009 */
[----:B------:R0:W-:Y:S01]  /*a930*/  STS.U8 [R120+UR9+0x5f80], R130 ;  /* 0x005f808278007988 */ /* 0x0001e20008000009 */
[----:B------:R1:W-:Y:S06]  /*a940*/  MEMBAR.ALL.CTA ;  /* 0x0000000000007992 */ /* 0x0003ec0000008000 */
[----:B-1----:R-:W1:Y:S01]  /*a950*/  FENCE.VIEW.ASYNC.S ;  /* 0x00000000000073c6 */ /* 0x002e620000000000 */
[----:B------:R-:W-:Y:S01]  /*a960*/  ULEA UR6, UR23, UR9, 0x3 ;  /* 0x0000000917067291 */ /* 0x000fe2000f8e18ff */
[----:B------:R-:W-:-:S03]  /*a970*/  UMOV UR4, UR5 ;  /* 0x0000000500047c82 */ /* 0x000fc60008000000 */
[----:B------:R-:W-:Y:S01]  /*a980*/  UIADD3 UR6, UPT, UPT, UR6, 0x6000, URZ ;  /* 0x0000600006067890 */ /* 0x000fe2000fffe0ff */
[----:B-1----:R-:W-:Y:S06]  /*a990*/  BAR.SYNC.DEFER_BLOCKING 0x0 ;  /* 0x0000000000007b1d */ /* 0x002fec0000010000 */
[----:B0-----:R-:W-:Y:S05]  /*a9a0*/  BRA.U UP1, `(.L_x_9) ;  /* 0x0000000101487547 */ /* 0x001fea000b800000 */
[----:B------:R-:W-:Y:S01]  /*a9b0*/  UMOV UR13, 0x80004020 ;  /* 0x80004020000d7882 */ /* 0x000fe20000000000 */
[----:B------:R-:W-:Y:S01]  /*a9c0*/  UMOV UR15, 0x40004040 ;  /* 0x40004040000f7882 */ /* 0x000fe20000000000 */
[----:B------:R-:W-:Y:S01]  /*a9d0*/  UMOV UR16, 0x0 ;  /* 0x0000000000107882 */ /* 0x000fe20000000000 */
[----:B------:R-:W-:Y:S01]  /*a9e0*/  UMOV UR17, 0x4088010 ;  /* 0x0408801000117882 */ /* 0x000fe20000000000 */
[----:B------:R-:W-:Y:S01]  /*a9f0*/  UMOV UR40, 0x0 ;  /* 0x0000000000287882 */ /* 0x000fe20000000000 */
[----:B------:R-:W-:Y:S01]  /*aa00*/  UMOV UR41, 0x4088010 ;  /* 0x0408801000297882 */ /* 0x000fe20000000000 */
[----:B------:R-:W-:Y:S01]  /*aa10*/  UMOV UR42, 0x0 ;  /* 0x00000000002a7882 */ /* 0x000fe20000000000 */
[----:B------:R-:W-:Y:S01]  /*aa20*/  UMOV UR43, 0x4088010 ;  /* 0x04088010002b7882 */ /* 0x000fe20000000000 */
[----:B------:R-:W-:Y:S01]  /*aa30*/  UMOV UR7, URZ ;  /* 0x000000ff00077c82 */ /* 0x000fe20008000000 */
[----:B------:R0:W-:Y:S01]  /*aa40*/  UTCQMMA gdesc[UR12], gdesc[UR14], tmem[UR8], tmem[UR16], idesc[UR17], UPT ;  /* 0x00ff100e0c0075ea */ /* 0x0001e2000b800308 */
        /* <DEDUP_REMOVED lines=8> */
.L_x_9:
[----:B------:R-:W-:Y:S01]  /*aad0*/  UIADD3 UR23, UPT, UPT, UR23, 0x1, URZ ;  /* 0x0000000117177890 */ /* 0x000fe2000fffe0ff */
[----:B------:R-:W-:Y:S01]  /*aae0*/  IMAD.U32 R119, RZ, RZ, UR4 ;  /* 0x00000004ff777e24 */ /* 0x000fe2000f8e00ff */
[----:B------:R-:W-:Y:S02]  /*aaf0*/  UIADD3 UR19, UPT, UPT, UR19, -0x1, URZ ;  /* 0xffffffff13137890 */ /* 0x000fe4000fffe0ff */
[----:B------:R-:W-:Y:S02]  /*ab00*/  UISETP.GT.AND UP2, UPT, UR23, 0x1, UPT ;  /* 0x000000011700788c */ /* 0x000fe4000bf44270 */
[----:B------:R-:W-:Y:S02]  /*ab10*/  UIADD3 UR22, UPT, UPT, UR22, -0x80, URZ ;  /* 0xffffff8016167890 */ /* 0x000fe4000fffe0ff */
[----:B0-----:R-:W-:Y:S02]  /*ab20*/  USEL UR5, URZ, 0x1, !UP2 ;  /* 0x00000001ff057887 */ /* 0x001fe4000d000000 */
[----:B------:R-:W-:-:S02]  /*ab30*/  USEL UR23, UR23, URZ, !UP2 ;  /* 0x000000ff17177287 */ /* 0x000fc4000d000000 */
[----:B------:R-:W-:Y:S02]  /*ab40*/  UISETP.NE.U32.AND UP2, UPT, UR19, URZ, UPT ;  /* 0x000000ff1300728c */ /* 0x000fe4000bf45070 */
[----:B------:R-:W-:-:S07]  /*ab50*/  ULOP3.LUT UR5, UR4, UR5, URZ, 0x3c, !UPT ;  /* 0x0000000504057292 */ /* 0x000fce000f8e3cff */
[----:B------:R-:W-:Y:S05]  /*ab60*/  BRA.U UP2, `(.L_x_10) ;  /* 0xffffffbd02b07547 */ /* 0x000fea000b83ffff */
.L_x_7:
[----:B------:R-:W-:-:S09]  /*ab70*/  UISETP.GE.AND UP1, UPT, UR24, 0x80, UPT ;  /* 0x000000801800788c */ /* 0x000fd2000bf26270 */
[----:B------:R-:W-:Y:S05]  /*ab80*/  BRA.U !UP1, `(.L_x_11) ;  /* 0x0000000109107547 */ /* 0x000fea000b800000 */
[----:B------:R-:W-:-:S06]  /*ab90*/  USHF.L.U32 UR4, UR4, 0x1f, URZ ;  /* 0x0000001f04047899 */ /* 0x000fcc00080006ff */
[----:B-----5:R-:W-:-:S04]  /*aba0*/  IMAD.U32 R0, RZ, RZ, UR4 ;  /* 0x00000004ff007e24 */ /* 0x020fc8000f8e00ff */
[----:B------:R-:W1:Y:S02]  /*abb0*/  SYNCS.PHASECHK.TRANS64.TRYWAIT P0, [UR6], R0 ;  /* 0x00000000ff0075a7 */ /* 0x000e640008001106 */
[----:B-1----:R-:W-:Y:S05]  /*abc0*/  @!P0 BRA `(.L_x_12) ;  /* 0x0000000c00d88947 */ /* 0x002fea0003800000 */
.L_x_11:
[----:B------:R-:W2:Y:S01]  /*abd0*/  LDL.LU R26, [R1+0x1c] ;  /* 0x00001c00011a7983 */ /* 0x000ea20000300800 */
[----:B------:R-:W1:Y:S03]  /*abe0*/  LDCU UR4, c[0x0][0x3b4] ;  /* 0x00007680ff0477ac */ /* 0x000e660008000800 */
[----:B------:R-:W1:Y:S01]  /*abf0*/  LDL.LU R25, [R1+0x20] ;  /* 0x0000200001197983 */ /* 0x000e620000300800 */
[----:B------:R-:W3:Y:S01]  /*ac00*/  LDCU.128 UR12, c[0x0][0x390] ;  /* 0x00007200ff0c77ac */ /* 0x000ee20008000c00 */
[----:B------:R-:W-:Y:S06]  /*ac10*/  BAR.SYNC.DEFER_BLOCKING 0x0 ;  /* 0x0000000000007b1d */ /* 0x000fec0000010000 */
[----:B------:R-:W4:Y:S01]  /*ac20*/  S2R R27, SR_TID.X ;  /* 0x00000000001b7919 */ /* 0x000f220000002100 */
[----:B------:R-:W0:Y:S01]  /*ac30*/  S2R R28, SR_CgaCtaId ;  /* 0x00000000001c7919 */ /* 0x000e220000008800 */
[----:B------:R-:W3:Y:S02]  /*ac40*/  @!P3 SYNCS.CCTL.IV [UR9+0x6000] ;  /* 0x00600000ff00b9b1 */ /* 0x000ee40008000009 */
[----:B---3--:R-:W-:Y:S06]  /*ac50*/  BAR.SYNC.DEFER_BLOCKING 0x0 ;  /* 0x0000000000007b1d */ /* 0x008fec0000010000 */
[----:B------:R-:W-:Y:S01]  /*ac60*/  LDTM.16dp32bit_t0_t15.x16 R4, tmem[UR10] ;  /* 0x0000000a000479ee */ /* 0x000fe20008a00000 */
[----:B------:R-:W3:Y:S01]  /*ac70*/  LDTM.16dp32bit_t16_t31.x16 R4, tmem[UR10+0x10] ;  /* 0x0000100a000479ee */ /* 0x000ee20008a20000 */
[C---:B----45:R-:W-:Y:S01]  /*ac80*/  IMAD.SHL.U32 R3, R27.reuse, 0x10, RZ ;  /* 0x000000101b037824 */ /* 0x070fe200078e00ff */
[--C-:B------:R-:W-:Y:S01]  /*ac90*/  SHF.R.S32.HI R23, RZ, 0x5, R27.reuse ;  /* 0x00000005ff177819 */ /* 0x100fe2000001141b */
[C---:B------:R-:W-:Y:S01]  /*aca0*/  IMAD.SHL.U32 R0, R27.reuse, 0x20, RZ ;  /* 0x000000201b007824 */ /* 0x040fe200078e00ff */
[----:B------:R-:W-:Y:S01]  /*acb0*/  SHF.R.S32.HI R24, RZ, 0x2, R27 ;  /* 0x00000002ff187819 */ /* 0x000fe2000001141b */
[----:B------:R-:W-:Y:S01]  /*acc0*/  IMAD.SHL.U32 R21, R27, 0x4, RZ ;  /* 0x000000041b157824 */ /* 0x000fe200078e00ff */
[----:B------:R-:W-:-:S02]  /*acd0*/  LOP3.LUT R2, R3, 0x30, RZ, 0xc0, !PT ;  /* 0x0000003003027812 */ /* 0x000fc400078ec0ff */
[----:B------:R-:W-:Y:S02]  /*ace0*/  LOP3.LUT R0, R0, 0x300, RZ, 0xc0, !PT ;  /* 0x0000030000007812 */ /* 0x000fe400078ec0ff */
[----:B------:R-:W-:Y:S01]  /*acf0*/  LOP3.LUT R22, R2, 0x1c0, R21, 0xf8, !PT ;  /* 0x000001c002167812 */ /* 0x000fe200078ef815 */
[----:B------:R-:W-:Y:S01]  /*ad00*/  IMAD.SHL.U32 R2, R27, 0x2, RZ ;  /* 0x000000021b027824 */ /* 0x000fe200078e00ff */
[----:B------:R-:W-:Y:S01]  /*ad10*/  LOP3.LUT R3, R0, 0x70, R3, 0xf8, !PT ;  /* 0x0000007000037812 */ /* 0x000fe200078ef803 */
[----:B------:R-:W4:Y:S01]  /*ad20*/  @!P3 SYNCS.CCTL.IV [UR9+0x6008] ;  /* 0x00600800ff00b9b1 */ /* 0x000f220008000009 */
[----:B------:R-:W-:Y:S01]  /*ad30*/  SGXT R0, R23, 0x1 ;  /* 0x000000011700781a */ /* 0x000fe20000000200 */
[----:B------:R-:W-:Y:S01]  /*ad40*/  NOP ;  /* 0x0000000000007918 */ /* 0x000fe20000000000 */
[----:B------:R-:W-:Y:S02]  /*ad50*/  LOP3.LUT R2, R2, 0x80, RZ, 0xc0, !PT ;  /* 0x0000008002027812 */ /* 0x000fe400078ec0ff */
[----:B---3--:R-:W-:-:S02]  /*ad60*/  F2FP.SATFINITE.E4M3.F32.PACK_AB_MERGE_C R4, R5, R4, RZ ;  /* 0x000000040504723e */ /* 0x008fc400048070ff */
[----:B------:R-:W-:Y:S01]  /*ad70*/  F2FP.SATFINITE.E4M3.F32.PACK_AB_MERGE_C R8, R9, R8, RZ ;  /* 0x000000080908723e */ /* 0x000fe200048070ff */
[----:B------:R-:W3:Y:S01]  /*ad80*/  LDC R23, c[0x0][0x3b8] ;  /* 0x0000ee00ff177b82 */ /* 0x000ee20000000800 */
[----:B------:R-:W-:Y:S02]  /*ad90*/  F2FP.SATFINITE.E4M3.F32.PACK_AB_MERGE_C R6, R7, R6, RZ ;  /* 0x000000060706723e */ /* 0x000fe400048070ff */
[----:B------:R-:W-:Y:S02]  /*ada0*/  LOP3.LUT R3, R3, 0x840, R0, 0x78, !PT ;  /* 0x0000084003037812 */ /* 0x000fe400078e7800 */
[----:B------:R-:W-:Y:S02]  /*adb0*/  LOP3.LUT R4, R4, 0xffff, RZ, 0xc0, !PT ;  /* 0x0000ffff04047812 */ /* 0x000fe400078ec0ff */
[----:B------:R-:W-:Y:S02]  /*adc0*/  LOP3.LUT R8, R8, 0xffff, RZ, 0xc0, !PT ;  /* 0x0000ffff08087812 */ /* 0x000fe400078ec0ff */
[----:B------:R-:W-:-:S02]  /*add0*/  LOP3.LUT R5, R6, 0xffff, RZ, 0xc0, !PT ;  /* 0x0000ffff06057812 */ /* 0x000fc400078ec0ff */
[----:B------:R-:W-:Y:S02]  /*ade0*/  F2FP.SATFINITE.E4M3.F32.PACK_AB_MERGE_C R12, R13, R12, RZ ;  /* 0x0000000c0d0c723e */ /* 0x000fe400048070ff */
[----:B------:R-:W-:Y:S02]  /*adf0*/  F2FP.SATFINITE.E4M3.F32.PACK_AB_MERGE_C R14, R15, R14, RZ ;  /* 0x0000000e0f0e723e */ /* 0x000fe400048070ff */
[----:B------:R-:W-:Y:S02]  /*ae00*/  F2FP.SATFINITE.E4M3.F32.PACK_AB_MERGE_C R16, R17, R16, RZ ;  /* 0x000000101110723e */ /* 0x000fe400048070ff */
[----:B------:R-:W-:Y:S02]  /*ae10*/  IADD3 R9, PT, PT, R3, UR9, R2 ;  /* 0x0000000903097c10 */ /* 0x000fe4000fffe002 */
[----:B------:R-:W-:Y:S02]  /*ae20*/  PRMT R0, R8, 0x3340, R1 ;  /* 0x0000334008007816 */ /* 0x000fe40000000001 */
[----:B------:R-:W-:-:S02]  /*ae30*/  PRMT R3, R4, 0x3340, R5 ;  /* 0x0000334004037816 */ /* 0x000fc40000000005 */
[----:B------:R-:W-:Y:S02]  /*ae40*/  F2FP.SATFINITE.E4M3.F32.PACK_AB_MERGE_C R10, R11, R10, RZ ;  /* 0x0000000a0b0a723e */ /* 0x000fe400048070ff */
[----:B------:R-:W-:Y:S02]  /*ae50*/  LOP3.LUT R12, R12, 0xffff, RZ, 0xc0, !PT ;  /* 0x0000ffff0c0c7812 */ /* 0x000fe400078ec0ff */
[----:B------:R-:W-:Y:S02]  /*ae60*/  LOP3.LUT R11, R14, 0xffff, RZ, 0xc0, !PT ;  /* 0x0000ffff0e0b7812 */ /* 0x000fe400078ec0ff */
[----:B------:R-:W-:Y:S02]  /*ae70*/  LOP3.LUT R16, R16, 0xffff, RZ, 0xc0, !PT ;  /* 0x0000ffff10107812 */ /* 0x000fe400078ec0ff */
[----:B------:R-:W-:Y:S02]  /*ae80*/  PRMT R7, R3, 0x5410, R0 ;  /* 0x0000541003077816 */ /* 0x000fe40000000000 */
[----:B------:R-:W-:-:S02]  /*ae90*/  SHF.R.U32.HI R0, RZ, 0x8, R4 ;  /* 0x00000008ff007819 */ /* 0x000fc40000011604 */
[----:B------:R-:W-:Y:S02]  /*aea0*/  SHF.R.U32.HI R2, RZ, 0x8, R5 ;  /* 0x00000008ff027819 */ /* 0x000fe40000011605 */
[----:B------:R-:W-:Y:S02]  /*aeb0*/  SHF.R.U32.HI R3, RZ, 0x8, R8 ;  /* 0x00000008ff037819 */ /* 0x000fe40000011608 */
[----:B------:R-:W-:Y:S02]  /*aec0*/  SHF.R.U32.HI R4, RZ, 0x8, R12 ;  /* 0x00000008ff047819 */ /* 0x000fe4000001160c */
[--C-:B------:R-:W-:Y:S02]  /*aed0*/  SHF.R.U32.HI R5, RZ, 0x8, R11.reuse ;  /* 0x00000008ff057819 */ /* 0x100fe4000001160b */
[----:B------:R-:W-:Y:S02]  /*aee0*/  SHF.R.U32.HI R6, RZ, 0x8, R16 ;  /* 0x00000008ff067819 */ /* 0x000fe40000011610 */
[----:B------:R-:W-:-:S02]  /*aef0*/  PRMT R13, R12, 0x3340, R11 ;  /* 0x000033400c0d7816 */ /* 0x000fc4000000000b */
[----:B------:R-:W-:Y:S01]  /*af00*/  LOP3.LUT R11, R0, 0xffff, RZ, 0xc0, !PT ;  /* 0x0000ffff000b7812 */ /* 0x000fe200078ec0ff */
[----:B------:R-:W-:Y:S01]  /*af10*/  IMAD.SHL.U32 R0, R27, 0x40, RZ ;  /* 0x000000401b007824 */ /* 0x000fe200078e00ff */
[----:B------:R-:W-:Y:S02]  /*af20*/  LOP3.LUT R2, R2, 0xffff, RZ, 0xc0, !PT ;  /* 0x0000ffff02027812 */ /* 0x000fe400078ec0ff */
[----:B------:R-:W-:Y:S02]  /*af30*/  LOP3.LUT R3, R3, 0xffff, RZ, 0xc0, !PT ;  /* 0x0000ffff03037812 */ /* 0x000fe400078ec0ff */
[----:B------:R-:W-:Y:S02]  /*af40*/  LOP3.LUT R4, R4, 0xffff, RZ, 0xc0, !PT ;  /* 0x0000ffff04047812 */ /* 0x000fe400078ec0ff */
[----:B------:R-:W-:Y:S02]  /*af50*/  LOP3.LUT R5, R5, 0xffff, RZ, 0xc0, !PT ;  /* 0x0000ffff05057812 */ /* 0x000fe400078ec0ff */
[----:B------:R-:W-:-:S02]  /*af60*/  LOP3.LUT R6, R6, 0xffff, RZ, 0xc0, !PT ;  /* 0x0000ffff06067812 */ /* 0x000fc400078ec0ff */
[----:B------:R-:W-:Y:S02]  /*af70*/  PRMT R2, R11, 0x3340, R2 ;  /* 0x000033400b027816 */ /* 0x000fe40000000002 */
[----:B------:R-:W-:Y:S02]  /*af80*/  F2FP.SATFINITE.E4M3.F32.PACK_AB_MERGE_C R18, R19, R18, RZ ;  /* 0x000000121312723e */ /* 0x000fe400048070ff */
[----:B------:R-:W-:Y:S02]  /*af90*/  PRMT R8, R16, 0x3340, R1 ;  /* 0x0000334010087816 */ /* 0x000fe40000000001 */
[----:B------:R-:W-:Y:S02]  /*afa0*/  PRMT R3, R3, 0x3340, R20 ;  /* 0x0000334003037816 */ /* 0x000fe40000000014 */
[----:B------:R-:W-:Y:S02]  /*afb0*/  PRMT R11, R4, 0x3340, R5 ;  /* 0x00003340040b7816 */ /* 0x000fe40000000005 */
[----:B------:R-:W-:-:S02]  /*afc0*/  PRMT R6, R6, 0x3340, R1 ;  /* 0x0000334006067816 */ /* 0x000fc40000000001 */
[----:B------:R-:W-:Y:S02]  /*afd0*/  PRMT R5, R13, 0x5410, R8 ;  /* 0x000054100d057816 */ /* 0x000fe40000000008 */
[----:B------:R-:W-:Y:S02]  /*afe0*/  PRMT R3, R2, 0x5410, R3 ;  /* 0x0000541002037816 */ /* 0x000fe40000000003 */
[----:B------:R-:W-:Y:S02]  /*aff0*/  LOP3.LUT R10, R10, 0xffff, RZ, 0xc0, !PT ;  /* 0x0000ffff0a0a7812 */ /* 0x000fe400078ec0ff */
[----:B------:R-:W-:Y:S02]  /*b000*/  PRMT R11, R11, 0x5410, R6 ;  /* 0x000054100b0b7816 */ /* 0x000fe40000000006 */
[----:B------:R-:W-:Y:S02]  /*b010*/  LOP3.LUT R18, R18, 0xffff, RZ, 0xc0, !PT ;  /* 0x0000ffff12127812 */ /* 0x000fe400078ec0ff */
[----:B------:R-:W-:-:S02]  /*b020*/  PRMT R12, R7, 0x4210, R10 ;  /* 0x00004210070c7816 */ /* 0x000fc4000000000a */
[----:B------:R-:W-:Y:S02]  /*b030*/  PRMT R13, R3, 0x5210, R10 ;  /* 0x00005210030d7816 */ /* 0x000fe4000000000a */
[--C-:B------:R-:W-:Y:S02]  /*b040*/  PRMT R14, R5, 0x4210, R18.reuse ;  /* 0x00004210050e7816 */ /* 0x100fe40000000012 */
[----:B------:R-:W-:Y:S02]  /*b050*/  PRMT R15, R11, 0x5210, R18 ;  /* 0x000052100b0f7816 */ /* 0x000fe40000000012 */
[----:B------:R-:W-:Y:S02]  /*b060*/  SGXT R21, R24, 0x1 ;  /* 0x000000011815781a */ /* 0x000fe40000000200 */
[----:B------:R-:W-:Y:S01]  /*b070*/  LOP3.LUT R0, R0, 0x200, RZ, 0xc0, !PT ;  /* 0x0000020000007812 */ /* 0x000fe200078ec0ff */
[----:B----4-:R-:W-:Y:S01]  /*b080*/  STSM.16.M88.4 [R9], R12 ;  /* 0x0000000c09007844 */ /* 0x010fe20000000200 */
[----:B------:R-:W-:-:S02]  /*b090*/  LOP3.LUT R21, R22, 0x840, R21, 0x78, !PT ;  /* 0x0000084016157812 */ /* 0x000fc400078e7815 */
[----:B------:R-:W-:Y:S02]  /*b0a0*/  SHF.R.U32.HI R3, RZ, 0x6, R27 ;  /* 0x00000006ff037819 */ /* 0x000fe4000001161b */
[----:B------:R-:W-:Y:S01]  /*b0b0*/  IADD3 R4, PT, PT, R21, UR9, R0 ;  /* 0x0000000915047c10 */ /* 0x000fe2000fffe000 */
[----:B------:R-:W-:Y:S01]  /*b0c0*/  BAR.SYNC.DEFER_BLOCKING 0x0 ;  /* 0x0000000000007b1d */ /* 0x000fe20000010000 */
[----:B0-----:R-:W-:Y:S01]  /*b0d0*/  IMAD.SHL.U32 R0, R28, 0x20, RZ ;  /* 0x000000201c007824 */ /* 0x001fe200078e00ff */
[----:B------:R-:W-:-:S04]  /*b0e0*/  SGXT.U32 R3, R3, 0x1 ;  /* 0x000000010303781a */ /* 0x000fc80000000000 */
[----:B------:R-:W-:Y:S01]  /*b0f0*/  LOP3.LUT R2, R0, 0x20, RZ, 0xc0, !PT ;  /* 0x0000002000027812 */ /* 0x000fe200078ec0ff */
[----:B------:R-:W0:Y:S02]  /*b100*/  LDSM.16.M88.4 R4, [R4] ;  /* 0x000000000404783b */ /* 0x000e240000000200 */
[C---:B0-----:R-:W-:Y:S02]  /*b110*/  PRMT R13, R4.reuse, 0x7770, RZ ;  /* 0x00007770040d7816 */ /* 0x041fe400000000ff */
[C---:B------:R-:W-:Y:S02]  /*b120*/  PRMT R15, R4.reuse, 0x7771, RZ ;  /* 0x00007771040f7816 */ /* 0x040fe400000000ff */
[C---:B------:R-:W-:Y:S02]  /*b130*/  PRMT R17, R4.reuse, 0x7772, RZ ;  /* 0x0000777204117816 */ /* 0x040fe400000000ff */
[----:B------:R-:W-:Y:S02]  /*b140*/  PRMT R19, R4, 0x7773, RZ ;  /* 0x0000777304137816 */ /* 0x000fe400000000ff */
[----:B--2---:R-:W-:Y:S01]  /*b150*/  LOP3.LUT R14, R26, R3, R2, 0xfe, !PT ;  /* 0x000000031a0e7212 */ /* 0x004fe200078efe02 */
[C---:B-1----:R-:W-:Y:S01]  /*b160*/  IMAD R0, R25.reuse, UR4, RZ ;  /* 0x0000000419007c24 */ /* 0x042fe2000f8e02ff */
[----:B------:R-:W-:-:S03]  /*b170*/  ISETP.GE.AND P0, PT, R25, UR14, PT ;  /* 0x0000000e19007c0c */ /* 0x000fc6000bf06270 */
[C---:B---3--:R-:W-:Y:S01]  /*b180*/  IMAD R3, R14.reuse, R23, RZ ;  /* 0x000000170e037224 */ /* 0x048fe200078e02ff */
[----:B------:R-:W-:Y:S02]  /*b190*/  LOP3.LUT R2, R14, 0x4, RZ, 0xfc, !PT ;  /* 0x000000040e027812 */ /* 0x000fe400078efcff */
[----:B------:R-:W-:Y:S02]  /*b1a0*/  IADD3 R21, P1, PT, R0, UR12, RZ ;  /* 0x0000000c00157c10 */ /* 0x000fe4000ff3e0ff */
[C---:B------:R-:W-:Y:S02]  /*b1b0*/  LOP3.LUT R8, R14.reuse, 0x2, RZ, 0xfc, !PT ;  /* 0x000000020e087812 */ /* 0x040fe400078efcff */
[----:B------:R-:W-:Y:S02]  /*b1c0*/  ISETP.LT.AND P5, PT, R14, UR15, !P0 ;  /* 0x0000000f0e007c0c */ /* 0x000fe4000c7a1270 */
[----:B------:R-:W-:Y:S02]  /*b1d0*/  ISETP.LT.AND P3, PT, R2, UR15, !P0 ;  /* 0x0000000f02007c0c */ /* 0x000fe4000c761270 */
[----:B------:R-:W-:Y:S01]  /*b1e0*/  LEA.HI.X.SX32 R27, R0, UR13, 0x1, P1 ;  /* 0x0000000d001b7c11 */ /* 0x000fe200088f0eff */
[----:B------:R-:W-:Y:S01]  /*b1f0*/  IMAD R0, R23, 0x2, R3 ;  /* 0x0000000217007824 */ /* 0x000fe200078e0203 */
[----:B------:R-:W-:-:S02]  /*b200*/  ISETP.LT.AND P4, PT, R8, UR15, !P0 ;  /* 0x0000000f08007c0c */ /* 0x000fc4000c781270 */
[----:B------:R-:W-:Y:S01]  /*b210*/  IADD3 R2, P1, PT, R3, R21, RZ ;  /* 0x0000001503027210 */ /* 0x000fe20007f3e0ff */
[----:B------:R-:W-:Y:S01]  /*b220*/  IMAD R11, R23, 0x2, R0 ;  /* 0x00000002170b7824 */ /* 0x000fe200078e0200 */
[C---:B------:R-:W-:Y:S02]  /*b230*/  LOP3.LUT R8, R14.reuse, 0x8, RZ, 0xfc, !PT ;  /* 0x000000080e087812 */ /* 0x040fe400078efcff */
[----:B------:R-:W-:Y:S02]  /*b240*/  LEA.HI.X.SX32 R3, R3, R27, 0x1, P1 ;  /* 0x0000001b03037211 */ /* 0x000fe400008f0eff */
[----:B------:R-:W-:Y:S02]  /*b250*/  LOP3.LUT R9, R14, 0x6, RZ, 0xfc, !PT ;  /* 0x000000060e097812 */ /* 0x000fe400078efcff */
[----:B------:R-:W-:Y:S01]  /*b260*/  ISETP.LT.AND P1, PT, R8, UR15, !P0 ;  /* 0x0000000f08007c0c */ /* 0x000fe2000c721270 */
[----:B------:R0:W-:Y:S01]  /*b270*/  @P5 STG.E.U8 desc[UR20][R2.64], R13 ;  /* 0x0000000d02005986 */ /* 0x0001e2000c101114 */
[----:B------:R-:W-:-:S02]  /*b280*/  IADD3 R8, P6, PT, R0, R21, RZ ;  /* 0x0000001500087210 */ /* 0x000fc40007fde0ff */
[----:B------:R-:W-:Y:S02]  /*b290*/  LOP3.LUT R10, R14, 0xa, RZ, 0xfc, !PT ;  /* 0x0000000a0e0a7812 */ /* 0x000fe400078efcff */
[----:B------:R-:W-:Y:S02]  /*b2a0*/  ISETP.LT.AND P2, PT, R9, UR15, !P0 ;  /* 0x0000000f09007c0c */ /* 0x000fe4000c741270 */
[----:B------:R-:W-:Y:S01]  /*b2b0*/  LEA.HI.X.SX32 R9, R0, R27, 0x1, P6 ;  /* 0x0000001b00097211 */ /* 0x000fe200030f0eff */
[----:B------:R-:W-:Y:S01]  /*b2c0*/  IMAD R0, R23, 0x2, R11 ;  /* 0x0000000217007824 */ /* 0x000fe200078e020b */
[----:B------:R-:W-:Y:S02]  /*b2d0*/  ISETP.LT.AND P5, PT, R10, UR15, !P0 ;  /* 0x0000000f0a007c0c */ /* 0x000fe4000c7a1270 */
[----:B------:R-:W-:Y:S01]  /*b2e0*/  LOP3.LUT R12, R14, 0xc, RZ, 0xfc, !PT ;  /* 0x0000000c0e0c7812 */ /* 0x000fe200078efcff */
[----:B------:R1:W-:Y:S01]  /*b2f0*/  @P4 STG.E.U8 desc[UR20][R8.64], R15 ;  /* 0x0000000f08004986 */ /* 0x0003e2000c101114 */
[----:B------:R-:W-:-:S02]  /*b300*/  IADD3 R10, P6, PT, R11, R21, RZ ;  /* 0x000000150b0a7210 */ /* 0x000fc40007fde0ff */
[----:B------:R-:W-:Y:S01]  /*b310*/  ISETP.LT.AND P4, PT, R12, UR15, !P0 ;  /* 0x0000000f0c007c0c */ /* 0x000fe2000c781270 */
[----:B------:R-:W-:Y:S01]  /*b320*/  IMAD R12, R23, 0x2, R0 ;  /* 0x00000002170c7824 */ /* 0x000fe200078e0200 */
[----:B------:R-:W-:Y:S02]  /*b330*/  LEA.HI.X.SX32 R11, R11, R27, 0x1, P6 ;  /* 0x0000001b0b0b7211 */ /* 0x000fe400030f0eff */
[----:B0-----:R-:W-:Y:S02]  /*b340*/  IADD3 R2, P6, PT, R0, R21, RZ ;  /* 0x0000001500027210 */ /* 0x001fe40007fde0ff */
[----:B------:R-:W-:Y:S01]  /*b350*/  LOP3.LUT R13, R14, 0xe, RZ, 0xfc, !PT ;  /* 0x0000000e0e0d7812 */ /* 0x000fe200078efcff */
[----:B------:R-:W-:Y:S01]  /*b360*/  @P3 STG.E.U8 desc[UR20][R10.64], R17 ;  /* 0x000000110a003986 */ /* 0x000fe2000c101114 */
[----:B------:R-:W-:Y:S01]  /*b370*/  LEA.HI.X.SX32 R3, R0, R27, 0x1, P6 ;  /* 0x0000001b00037211 */ /* 0x000fe200030f0eff */
[----:B------:R-:W-:Y:S01]  /*b380*/  IMAD R0, R23, 0x2, R12 ;  /* 0x0000000217007824 */ /* 0x000fe200078e020c */
[----:B-1----:R-:W-:-:S02]  /*b390*/  IADD3 R8, P6, PT, R12, R21, RZ ;  /* 0x000000150c087210 */ /* 0x002fc40007fde0ff */
[----:B------:R-:W-:Y:S01]  /*b3a0*/  LOP3.LUT R4, R14, 0x10, RZ, 0xfc, !PT ;  /* 0x000000100e047812 */ /* 0x000fe200078efcff */
[----:B------:R0:W-:Y:S01]  /*b3b0*/  @P2 STG.E.U8 desc[UR20][R2.64], R19 ;  /* 0x0000001302002986 */ /* 0x0001e2000c101114 */
[----:B------:R-:W-:Y:S02]  /*b3c0*/  LEA.HI.X.SX32 R9, R12, R27, 0x1, P6 ;  /* 0x0000001b0c097211 */ /* 0x000fe400030f0eff */
[----:B------:R-:W-:Y:S02]  /*b3d0*/  PRMT R15, R5, 0x7770, RZ ;  /* 0x00007770050f7816 */ /* 0x000fe400000000ff */
[----:B------:R-:W-:Y:S02]  /*b3e0*/  ISETP.LT.AND P3, PT, R13, UR15, !P0 ;  /* 0x0000000f0d007c0c */ /* 0x000fe4000c761270 */
[----:B------:R-:W-:Y:S01]  /*b3f0*/  ISETP.LT.AND P2, PT, R4, UR15, !P0 ;  /* 0x0000000f04007c0c */ /* 0x000fe2000c741270 */
[----:B------:R-:W-:Y:S01]  /*b400*/  IMAD R4, R23, 0x2, R0 ;  /* 0x0000000217047824 */ /* 0x000fe200078e0200 */
[----:B------:R-:W-:Y:S01]  /*b410*/  LOP3.LUT R13, R14, 0x12, RZ, 0xfc, !PT ;  /* 0x000000120e0d7812 */ /* 0x000fe200078efcff */
[----:B------:R1:W-:Y:S01]  /*b420*/  @P1 STG.E.U8 desc[UR20][R8.64], R15 ;  /* 0x0000000f08001986 */ /* 0x0003e2000c101114 */
[----:B------:R-:W-:-:S02]  /*b430*/  IADD3 R12, P6, PT, R0, R21, RZ ;  /* 0x00000015000c7210 */ /* 0x000fc40007fde0ff */
[----:B------:R-:W-:Y:S02]  /*b440*/  ISETP.LT.AND P1, PT, R13, UR15, !P0 ;  /* 0x0000000f0d007c0c */ /* 0x000fe4000c721270 */
[----:B------:R-:W-:Y:S01]  /*b450*/  LEA.HI.X.SX32 R13, R0, R27, 0x1, P6 ;  /* 0x0000001b000d7211 */ /* 0x000fe200030f0eff */
[----:B------:R-:W-:Y:S01]  /*b460*/  IMAD R0, R23, 0x2, R4 ;  /* 0x0000000217007824 */ /* 0x000fe200078e0204 */
[----:B0-----:R-:W-:Y:S02]  /*b470*/  IADD3 R2, P6, PT, R4, R21, RZ ;  /* 0x0000001504027210 */ /* 0x001fe40007fde0ff */
[C---:B------:R-:W-:Y:S02]  /*b480*/  PRMT R11, R5.reuse, 0x7771, RZ ;  /* 0x00007771050b7816 */ /* 0x040fe400000000ff */
[----:B------:R-:W-:Y:S02]  /*b490*/  LOP3.LUT R10, R14, 0x14, RZ, 0xfc, !PT ;  /* 0x000000140e0a7812 */ /* 0x000fe400078efcff */
[----:B------:R-:W-:Y:S01]  /*b4a0*/  LEA.HI.X.SX32 R3, R4, R27, 0x1, P6 ;  /* 0x0000001b04037211 */ /* 0x000fe200030f0eff */
[----:B------:R0:W-:Y:S01]  /*b4b0*/  @P5 STG.E.U8 desc[UR20][R12.64], R11 ;  /* 0x0000000b0c005986 */ /* 0x0001e2000c101114 */
[----:B------:R-:W-:-:S02]  /*b4c0*/  PRMT R17, R5, 0x7772, RZ ;  /* 0x0000777205117816 */ /* 0x000fc400000000ff */
[----:B-1----:R-:W-:Y:S02]  /*b4d0*/  IADD3 R8, P6, PT, R0, R21, RZ ;  /* 0x0000001500087210 */ /* 0x002fe40007fde0ff */
[----:B------:R-:W-:Y:S01]  /*b4e0*/  ISETP.LT.AND P5, PT, R10, UR15, !P0 ;  /* 0x0000000f0a007c0c */ /* 0x000fe2000c7a1270 */
[C---:B------:R-:W-:Y:S01]  /*b4f0*/  IMAD R10, R23.reuse, 0x2, R0 ;  /* 0x00000002170a7824 */ /* 0x040fe200078e0200 */
[----:B------:R-:W-:Y:S01]  /*b500*/  LOP3.LUT R4, R14, 0x16, RZ, 0xfc, !PT ;  /* 0x000000160e047812 */ /* 0x000fe200078efcff */
[----:B------:R1:W-:Y:S01]  /*b510*/  @P4 STG.E.U8 desc[UR20][R2.64], R17 ;  /* 0x0000001102004986 */ /* 0x0003e2000c101114 */
[----:B------:R-:W-:Y:S01]  /*b520*/  LEA.HI.X.SX32 R9, R0, R27, 0x1, P6 ;  /* 0x0000001b00097211 */ /* 0x000fe200030f0eff */
[----:B------:R-:W-:Y:S01]  /*b530*/  IMAD R0, R23, 0x2, R10 ;  /* 0x0000000217007824 */ /* 0x000fe200078e020a */
[----:B------:R-:W-:Y:S02]  /*b540*/  PRMT R15, R5, 0x7773, RZ ;  /* 0x00007773050f7816 */ /* 0x000fe400000000ff */
[----:B------:R-:W-:Y:S01]  /*b550*/  ISETP.LT.AND P4, PT, R4, UR15, !P0 ;  /* 0x0000000f04007c0c */ /* 0x000fe2000c781270 */
[----:B0-----:R-:W-:Y:S01]  /*b560*/  IMAD R11, R23, 0x2, R0 ;  /* 0x00000002170b7824 */ /* 0x001fe200078e0200 */
[----:B------:R-:W-:Y:S01]  /*b570*/  LOP3.LUT R5, R14, 0x18, RZ, 0xfc, !PT ;  /* 0x000000180e057812 */ /* 0x000fe200078efcff */
[----:B------:R0:W-:Y:S01]  /*b580*/  @P3 STG.E.U8 desc[UR20][R8.64], R15 ;  /* 0x0000000f08003986 */ /* 0x0001e2000c101114 */
[----:B------:R-:W-:-:S02]  /*b590*/  IADD3 R4, P6, PT, R10, R21, RZ ;  /* 0x000000150a047210 */ /* 0x000fc40007fde0ff */
[----:B------:R-:W-:Y:S02]  /*b5a0*/  ISETP.LT.AND P3, PT, R5, UR15, !P0 ;  /* 0x0000000f05007c0c */ /* 0x000fe4000c761270 */
[----:B------:R-:W-:Y:S02]  /*b5b0*/  LEA.HI.X.SX32 R5, R10, R27, 0x1, P6 ;  /* 0x0000001b0a057211 */ /* 0x000fe400030f0eff */
[----:B-1----:R-:W-:Y:S02]  /*b5c0*/  IADD3 R2, P6, PT, R0, R21, RZ ;  /* 0x0000001500027210 */ /* 0x002fe40007fde0ff */
[----:B------:R-:W-:Y:S02]  /*b5d0*/  PRMT R17, R6, 0x7770, RZ ;  /* 0x0000777006117816 */ /* 0x000fe400000000ff */
[----:B------:R-:W-:Y:S01]  /*b5e0*/  LEA.HI.X.SX32 R3, R0, R27, 0x1, P6 ;  /* 0x0000001b00037211 */ /* 0x000fe200030f0eff */
[C---:B------:R-:W-:Y:S01]  /*b5f0*/  IMAD R0, R23.reuse, 0x2, R11 ;  /* 0x0000000217007824 */ /* 0x040fe200078e020b */
[----:B------:R-:W-:Y:S01]  /*b600*/  PRMT R19, R6, 0x7771, RZ ;  /* 0x0000777106137816 */ /* 0x000fe200000000ff */
[----:B------:R1:W-:Y:S01]  /*b610*/  @P2 STG.E.U8 desc[UR20][R4.64], R17 ;  /* 0x0000001104002986 */ /* 0x0003e2000c101114 */
[C---:B------:R-:W-:Y:S01]  /*b620*/  LOP3.LUT R10, R14.reuse, 0x1a, RZ, 0xfc, !PT ;  /* 0x0000001a0e0a7812 */ /* 0x040fe200078efcff */
[----:B------:R-:W-:Y:S01]  /*b630*/  IMAD R13, R23, 0x2, R0 ;  /* 0x00000002170d7824 */ /* 0x000fe200078e0200 */
[----:B0-----:R-:W-:Y:S01]  /*b640*/  LOP3.LUT R15, R14, 0x1c, RZ, 0xfc, !PT ;  /* 0x0000001c0e0f7812 */ /* 0x001fe200078efcff */
[----:B------:R0:W-:Y:S01]  /*b650*/  @P1 STG.E.U8 desc[UR20][R2.64], R19 ;  /* 0x0000001302001986 */ /* 0x0001e2000c101114 */
[----:B------:R-:W-:-:S02]  /*b660*/  ISETP.LT.AND P2, PT, R10, UR15, !P0 ;  /* 0x0000000f0a007c0c */ /* 0x000fc4000c741270 */
[CC--:B------:R-:W-:Y:S02]  /*b670*/  IADD3 R8, P1, PT, R11.reuse, R21.reuse, RZ ;  /* 0x000000150b087210 */ /* 0x0c0fe40007f3e0ff */
[C---:B------:R-:W-:Y:S02]  /*b680*/  IADD3 R10, P6, PT, R0.reuse, R21, RZ ;  /* 0x00000015000a7210 */ /* 0x040fe40007fde0ff */
[-C--:B------:R-:W-:Y:S02]  /*b690*/  LEA.HI.X.SX32 R9, R11, R27.reuse, 0x1, P1 ;  /* 0x0000001b0b097211 */ /* 0x080fe400008f0eff */
[----:B------:R-:W-:Y:S01]  /*b6a0*/  LEA.HI.X.SX32 R11, R0, R27, 0x1, P6 ;  /* 0x0000001b000b7211 */ /* 0x000fe200030f0eff */
[----:B------:R-:W-:Y:S01]  /*b6b0*/  IMAD R0, R23, 0x2, R13 ;  /* 0x0000000217007824 */ /* 0x000fe200078e020d */
[----:B------:R-:W-:Y:S02]  /*b6c0*/  IADD3 R12, P6, PT, R13, R21, RZ ;  /* 0x000000150d0c7210 */ /* 0x000fe40007fde0ff */
[----:B------:R-:W-:Y:S01]  /*b6d0*/  LOP3.LUT R14, R14, 0x1e, RZ, 0xfc, !PT ;  /* 0x0000001e0e0e7812 */ /* 0x000fe200078efcff */
[----:B-1----:R-:W-:Y:S01]  /*b6e0*/  IMAD R5, R23, 0x2, R0 ;  /* 0x0000000217057824 */ /* 0x002fe200078e0200 */
[----:B------:R-:W-:-:S02]  /*b6f0*/  LEA.HI.X.SX32 R13, R13, R27, 0x1, P6 ;  /* 0x0000001b0d0d7211 */ /* 0x000fc400030f0eff */
[C---:B0-----:R-:W-:Y:S02]  /*b700*/  IADD3 R2, P6, PT, R0.reuse, R21, RZ ;  /* 0x0000001500027210 */ /* 0x041fe40007fde0ff */
[----:B------:R-:W-:Y:S02]  /*b710*/  ISETP.LT.AND P1, PT, R15, UR15, !P0 ;  /* 0x0000000f0f007c0c */ /* 0x000fe4000c721270 */
[----:B------:R-:W-:Y:S01]  /*b720*/  LEA.HI.X.SX32 R3, R0, R27, 0x1, P6 ;  /* 0x0000001b00037211 */ /* 0x000fe200030f0eff */
[----:B------:R-:W-:Y:S01]  /*b730*/  IMAD R0, R23, 0x2, R5 ;  /* 0x0000000217007824 */ /* 0x000fe200078e0205 */
[----:B------:R-:W-:Y:S02]  /*b740*/  IADD3 R4, P6, PT, R5, R21, RZ ;  /* 0x0000001505047210 */ /* 0x000fe40007fde0ff */
[----:B------:R-:W-:Y:S02]  /*b750*/  ISETP.LT.AND P0, PT, R14, UR15, !P0 ;  /* 0x0000000f0e007c0c */ /* 0x000fe4000c701270 */
[----:B------:R-:W-:-:S02]  /*b760*/  PRMT R15, R6, 0x7772, RZ ;  /* 0x00007772060f7816 */ /* 0x000fc400000000ff */
[----:B------:R-:W-:Y:S02]  /*b770*/  PRMT R17, R6, 0x7773, RZ ;  /* 0x0000777306117816 */ /* 0x000fe400000000ff */
[----:B------:R-:W-:Y:S01]  /*b780*/  LEA.HI.X.SX32 R5, R5, R27, 0x1, P6 ;  /* 0x0000001b05057211 */ /* 0x000fe200030f0eff */
[----:B------:R0:W-:Y:S01]  /*b790*/  @P5 STG.E.U8 desc[UR20][R8.64], R15 ;  /* 0x0000000f08005986 */ /* 0x0001e2000c101114 */
[----:B------:R-:W-:Y:S02]  /*b7a0*/  IADD3 R6, P6, PT, R0, R21, RZ ;  /* 0x0000001500067210 */ /* 0x000fe40007fde0ff */
[C---:B------:R-:W-:Y:S01]  /*b7b0*/  PRMT R19, R7.reuse, 0x7770, RZ ;  /* 0x0000777007137816 */ /* 0x040fe200000000ff */
[----:B------:R0:W-:Y:S01]  /*b7c0*/  @P4 STG.E.U8 desc[UR20][R10.64], R17 ;  /* 0x000000110a004986 */ /* 0x0001e2000c101114 */
[C---:B------:R-:W-:Y:S02]  /*b7d0*/  PRMT R21, R7.reuse, 0x7771, RZ ;  /* 0x0000777107157816 */ /* 0x040fe400000000ff */
[C---:B------:R-:W-:Y:S01]  /*b7e0*/  PRMT R23, R7.reuse, 0x7772, RZ ;  /* 0x0000777207177816 */ /* 0x040fe200000000ff */
[----:B------:R0:W-:Y:S01]  /*b7f0*/  @P3 STG.E.U8 desc[UR20][R12.64], R19 ;  /* 0x000000130c003986 */ /* 0x0001e2000c101114 */
[----:B------:R-:W-:-:S02]  /*b800*/  PRMT R25, R7, 0x7773, RZ ;  /* 0x0000777307197816 */ /* 0x000fc400000000ff */
[----:B------:R-:W-:Y:S01]  /*b810*/  LEA.HI.X.SX32 R7, R0, R27, 0x1, P6 ;  /* 0x0000001b00077211 */ /* 0x000fe200030f0eff */
[----:B------:R0:W-:Y:S04]  /*b820*/  @P2 STG.E.U8 desc[UR20][R2.64], R21 ;  /* 0x0000001502002986 */ /* 0x0001e8000c101114 */
[----:B------:R0:W-:Y:S04]  /*b830*/  @P1 STG.E.U8 desc[UR20][R4.64], R23 ;  /* 0x0000001704001986 */ /* 0x0001e8000c101114 */
[----:B------:R0:W-:Y:S01]  /*b840*/  @P0 STG.E.U8 desc[UR20][R6.64], R25 ;  /* 0x0000001906000986 */ /* 0x0001e2000c101114 */
[----:B------:R-:W-:Y:S06]  /*b850*/  BAR.SYNC.DEFER_BLOCKING 0x0 ;  /* 0x0000000000007b1d */ /* 0x000fec0000010000 */
[----:B------:R-:W-:Y:S05]  /*b860*/  BRA.U UP0, `(.L_x_13) ;  /* 0x00000001009c7547 */ /* 0x000fea000b800000 */
[----:B------:R-:W1:Y:S01]  /*b870*/  S2UR UR5, SR_CgaCtaId ;  /* 0x00000000000579c3 */ /* 0x000e620000008800 */
[----:B------:R-:W-:Y:S01]  /*b880*/  NOP ;  /* 0x0000000000007918 */ /* 0x000fe20000000000 */
[----:B------:R-:W-:Y:S01]  /*b890*/  UMOV UR4, 0x50 ;  /* 0x0000005000047882 */ /* 0x000fe20000000000 */
[----:B------:R-:W-:Y:S02]  /*b8a0*/  IMAD.U32 R0, RZ, RZ, UR8 ;  /* 0x00000008ff007e24 */ /* 0x000fe4000f8e00ff */
[----:B0-----:R-:W-:-:S03]  /*b8b0*/  IMAD.MOV.U32 R3, RZ, RZ, 0x1 ;  /* 0x00000001ff037424 */ /* 0x001fc600078e00ff */
[----:B------:R-:W-:-:S04]  /*b8c0*/  LOP3.LUT R0, R0, 0xffff, RZ, 0xc0, !PT ;  /* 0x0000ffff00007812 */ /* 0x000fc800078ec0ff */
[----:B------:R-:W-:-:S05]  /*b8d0*/  SHF.R.U32.HI R0, RZ, 0x5, R0 ;  /* 0x00000005ff007819 */ /* 0x000fca0000011600 */
[----:B------:R-:W-:Y:S01]  /*b8e0*/  VIADD R2, R0, 0x10 ;  /* 0x0000001000027836 */ /* 0x000fe20000000000 */
[----:B------:R-:W-:Y:S01]  /*b8f0*/  SHF.L.U32 R0, R3, R0, RZ ;  /* 0x0000000003007219 */ /* 0x000fe200000006ff */
[----:B-1----:R-:W-:-:S03]  /*b900*/  ULEA UR6, UR5, UR4, 0x18 ;  /* 0x0000000405067291 */ /* 0x002fc6000f8ec0ff */
[----:B------:R-:W-:-:S04]  /*b910*/  SHF.L.U32 R3, R3, R2, RZ ;  /* 0x0000000203037219 */ /* 0x000fc800000006ff */
[----:B------:R-:W-:Y:S02]  /*b920*/  LOP3.LUT R0, R3, R0, RZ, 0xfc, !PT ;  /* 0x0000000003007212 */ /* 0x000fe400078efcff */
[----:B------:R-:W0:Y:S02]  /*b930*/  LDS R5, [UR6] ;  /* 0x00000006ff057984 */ /* 0x000e240008000800 */
[C---:B------:R-:W-:Y:S02]  /*b940*/  LOP3.LUT R2, R0.reuse, 0xffff, RZ, 0xc0, !PT ;  /* 0x0000ffff00027812 */ /* 0x040fe400078ec0ff */
[----:B0-----:R-:W-:-:S04]  /*b950*/  LOP3.LUT R3, R0, 0xffff, R5, 0x80, !PT ;  /* 0x0000ffff00037812 */ /* 0x001fc800078e8005 */
[----:B------:R-:W-:-:S13]  /*b960*/  ISETP.NE.AND P0, PT, R3, R2, PT ;  /* 0x000000020300720c */ /* 0x000fda0003f05270 */
[----:B------:R-:W-:Y:S05]  /*b970*/  @P0 BRA `(.L_x_14) ;  /* 0x0000000000500947 */ /* 0x000fea0003800000 */
[----:B------:R-:W-:Y:S02]  /*b980*/  SHF.R.U32.HI R5, RZ, 0x10, R5 ;  /* 0x00000010ff057819 */ /* 0x000fe40000011605 */
[----:B------:R-:W-:-:S04]  /*b990*/  SHF.R.U32.HI R2, RZ, 0x10, R0 ;  /* 0x00000010ff027819 */ /* 0x000fc80000011600 */
[----:B------:R-:W-:-:S04]  /*b9a0*/  LOP3.LUT R5, R5, R2, RZ, 0xc0, !PT ;  /* 0x0000000205057212 */ /* 0x000fc800078ec0ff */
[----:B------:R-:W-:-:S13]  /*b9b0*/  ISETP.NE.AND P0, PT, R5, R2, PT ;  /* 0x000000020500720c */ /* 0x000fda0003f05270 */
[----:B------:R-:W-:Y:S05]  /*b9c0*/  @P0 BRA `(.L_x_15) ;  /* 0x0000000000300947 */ /* 0x000fea0003800000 */
[----:B------:R-:W-:Y:S01]  /*b9d0*/  R2UR UR4, R0 ;  /* 0x00000000000472ca */ /* 0x000fe200000e0000 */
[----:B------:R-:W-:Y:S01]  /*b9e0*/  VOTEU.ANY UR5, UPT, PT ;  /* 0x0000000000057886 */ /* 0x000fe200038e0100 */
[----:B------:R-:W0:Y:S01]  /*b9f0*/  S2R R0, SR_LANEID ;  /* 0x0000000000007919 */ /* 0x000e220000000000 */
[----:B------:R-:W-:-:S10]  /*ba00*/  UFLO.U32 UR5, UR5 ;  /* 0x00000005000572bd */ /* 0x000fd400080e0000 */
[----:B------:R-:W-:-:S06]  /*ba10*/  ULOP3.LUT UR4, URZ, UR4, URZ, 0x33, !UPT ;  /* 0x00000004ff047292 */ /* 0x000fcc000f8e33ff */
[----:B------:R-:W-:-:S04]  /*ba20*/  IMAD.U32 R2, RZ, RZ, UR4 ;  /* 0x00000004ff027e24 */ /* 0x000fc8000f8e00ff */
[----:B------:R-:W1:Y:S02]  /*ba30*/  REDUX UR7, R2 ;  /* 0x00000000020773c4 */ /* 0x000e640000000000 */
[----:B------:R2:W-:Y:S01]  /*ba40*/  UTCATOMSWS.AND URZ, UR4 ;  /* 0x0000000400ff79e3 */ /* 0x0005e20008000000 */
[----:B0-----:R-:W-:Y:S01]  /*ba50*/  ISETP.EQ.U32.AND P0, PT, R0, UR5, PT ;  /* 0x0000000500007c0c */ /* 0x001fe2000bf02070 */
[----:B-1----:R-:W-:-:S12]  /*ba60*/  IMAD.U32 R0, RZ, RZ, UR7 ;  /* 0x00000007ff007e24 */ /* 0x002fd8000f8e00ff */
[----:B------:R2:W-:Y:S01]  /*ba70*/  @P0 ATOMS.AND RZ, [UR6], R0 ;  /* 0x00000000ffff098c */ /* 0x0005e2000a800006 */
[----:B------:R-:W-:Y:S05]  /*ba80*/  BRA `(.L_x_13) ;  /* 0x0000000000147947 */ /* 0x000fea0003800000 */
.L_x_15:
[----:B------:R-:W-:-:S07]  /*ba90*/  MOV R2, 0xbab0 ;  /* 0x0000bab000027802 */ /* 0x000fce0000000f00 */
[----:B------:R-:W-:Y:S05]  /*baa0*/  CALL.REL.NOINC `($__internal_0_$__cuda_sm10x_tcgen05_guardrail_trap_col_being_dealloced_not_returned_by_alloc) ;  /* 0x00000000002c7944 */ /* 0x000fea0003c00000 */
[----:B------:R-:W-:Y:S05]  /*bab0*/  BRA `(.L_x_13) ;  /* 0x0000000000087947 */ /* 0x000fea0003800000 */
.L_x_14:
[----:B------:R-:W-:-:S07]  /*bac0*/  MOV R2, 0xbae0 ;  /* 0x0000bae000027802 */ /* 0x000fce0000000f00 */
[----:B------:R-:W-:Y:S05]  /*bad0*/  CALL.REL.NOINC `($__internal_2_$__cuda_sm10x_tcgen05_guardrail_trap_unallocated_columns_being_dealloced) ;  /* 0x0000000000387944 */ /* 0x000fea0003c00000 */
.L_x_13:
[----:B------:R-:W-:Y:S01]  /*bae0*/  NOP ;  /* 0x0000000000007918 */ /* 0x000fe20000000000 */
[----:B--2---:R-:W-:Y:S05]  /*baf0*/  EXIT ;  /* 0x000000000000794d */ /* 0x004fea0003800000 */
.L_x_8:
[----:B------:R-:W0:Y:S02]  /*bb00*/  SYNCS.PHASECHK.TRANS64.TRYWAIT P1, [UR6], R119 ;  /* 0x00000077ff0075a7 */ /* 0x000e240008021106 */
[----:B0-----:R-:W-:Y:S05]  /*bb10*/  @!P1 BRA `(.L_x_8) ;  /* 0xfffffffc00f89947 */ /* 0x001fea000383ffff */
[----:B------:R-:W-:Y:S05]  /*bb20*/  BRA `(.L_x_16) ;  /* 0xffffffbc003c7947 */ /* 0x000fea000383ffff */
.L_x_12:
[----:B------:R-:W1:Y:S02]  /*bb30*/  SYNCS.PHASECHK.TRANS64.TRYWAIT P0, [UR6], R0 ;  /* 0x00000000ff0075a7 */ /* 0x000e640008001106 */
[----:B-1----:R-:W-:Y:S05]  /*bb40*/  @!P0 BRA `(.L_x_12) ;  /* 0xfffffffc00f88947 */ /* 0x002fea000383ffff */
[----:B------:R-:W-:Y:S05]  /*bb50*/  BRA `(.L_x_11) ;  /* 0xfffffff0001c7947 */ /* 0x000fea000383ffff */
        .weak           $__internal_0_$__cuda_sm10x_tcgen05_guardrail_trap_col_being_dealloced_not_returned_by_alloc
        .type           $__internal_0_$__cuda_sm10x_tcgen05_guardrail_trap_col_being_dealloced_not_returned_by_alloc,@function
        .size           $__internal_0_$__cuda_sm10x_tcgen05_guardrail_trap_col_being_dealloced_not_returned_by_alloc,($__internal_1_$__cuda_sm10x_tcgen05_guardrail_trap_phase_invalid_during_alloc - $__internal_0_$__cuda_sm10x_tcgen05_guardrail_trap_col_being_dealloced_not_returned_by_alloc)
$__internal_0_$__cuda_sm10x_tcgen05_guardrail_trap_col_being_dealloced_not_returned_by_alloc:
[----:B------:R-:W-:Y:S05]  /*bb60*/  BPT.TRAP 0x1 ;  /* 0x000000040000795c */ /* 0x000fea0000300000 */
[----:B------:R-:W-:-:S04]  /*bb70*/  IMAD.MOV.U32 R3, RZ, RZ, 0x0 ;  /* 0x00000000ff037424 */ /* 0x000fc800078e00ff */
[----:B------:R-:W-:Y:S05]  /*bb80*/  RET.REL.NODEC R2 `(matmul_kernel) ;  /* 0xffffff44021c7950 */ /* 0x000fea0003c3ffff */
        .weak           $__internal_1_$__cuda_sm10x_tcgen05_guardrail_trap_phase_invalid_during_alloc
        .type           $__internal_1_$__cuda_sm10x_tcgen05_guardrail_trap_phase_invalid_during_alloc,@function
        .size           $__internal_1_$__cuda_sm10x_tcgen05_guardrail_trap_phase_invalid_during_alloc,($__internal_2_$__cuda_sm10x_tcgen05_guardrail_trap_unallocated_columns_being_dealloced - $__internal_1_$__cuda_sm10x_tcgen05_guardrail_trap_phase_invalid_during_alloc)
$__internal_1_$__cuda_sm10x_tcgen05_guardrail_trap_phase_invalid_during_alloc:
[----:B------:R-:W-:Y:S05]  /*bb90*/  BPT.TRAP 0x1 ;  /* 0x000000040000795c */ /* 0x000fea0000300000 */
[----:B------:R-:W-:-:S04]  /*bba0*/  IMAD.MOV.U32 R3, RZ, RZ, 0x0 ;  /* 0x00000000ff037424 */ /* 0x000fc800078e00ff */
[----:B------:R-:W-:Y:S05]  /*bbb0*/  RET.REL.NODEC R2 `(matmul_kernel) ;  /* 0xffffff4402107950 */ /* 0x000fea0003c3ffff */
        .weak           $__internal_2_$__cuda_sm10x_tcgen05_guardrail_trap_unallocated_columns_being_dealloced
        .type           $__internal_2_$__cuda_sm10x_tcgen05_guardrail_trap_unallocated_columns_being_dealloced,@function
        .size           $__internal_2_$__cuda_sm10x_tcgen05_guardrail_trap_unallocated_columns_being_dealloced,(.L_x_20 - $__internal_2_$__cuda_sm10x_tcgen05_guardrail_trap_unallocated_columns_being_dealloced)
$__internal_2_$__cuda_sm10x_tcgen05_guardrail_trap_unallocated_columns_being_dealloced:
[----:B------:R-:W-:Y:S05]  /*bbc0*/  BPT.TRAP 0x1 ;  /* 0x000000040000795c */ /* 0x000fea0000300000 */
[----:B------:R-:W-:-:S04]  /*bbd0*/  IMAD.MOV.U32 R3, RZ, RZ, 0x0 ;  /* 0x00000000ff037424 */ /* 0x000fc800078e00ff */
[----:B------:R-:W-:Y:S05]  /*bbe0*/  RET.REL.NODEC R2 `(matmul_kernel) ;  /* 0xffffff4402047950 */ /* 0x000fea0003c3ffff */
.L_x_17:
[----:B------:R-:W-:-:S00]  /*bbf0*/  BRA `(.L_x_17) ;  /* 0xfffffffc00fc7947 */ /* 0x000fc0000383ffff */
[----:B------:R-:W-:-:S00]  /*bc00*/  NOP ;  /* 0x0000000000007918 */ /* 0x000fc00000000000 */
[----:B------:R-:W-:-:S00]  /*bc10*/  NOP ;  /* 0x0000000000007918 */ /* 0x000fc00000000000 */
[----:B------:R-:W-:-:S00]  /*bc20*/  NOP ;  /* 0x0000000000007918 */ /* 0x000fc00000000000 */
[----:B------:R-:W-:-:S00]  /*bc30*/  NOP ;  /* 0x0000000000007918 */ /* 0x000fc00000000000 */
[----:B------:R-:W-:-:S00]  /*bc40*/  NOP ;  /* 0x0000000000007918 */ /* 0x000fc00000000000 */
[----:B------:R-:W-:-:S00]  /*bc50*/  NOP ;  /* 0x0000000000007918 */ /* 0x000fc00000000000 */
[----:B------:R-:W-:-:S00]  /*bc60*/  NOP ;  /* 0x0000000000007918 */ /* 0x000fc00000000000 */
[----:B------:R-:W-:-:S00]  /*bc70*/  NOP ;  /* 0x0000000000007918 */ /* 0x000fc00000000000 */
.L_x_20:


//--------------------- .nv.shared.matmul_kernel  --------------------------
	.section	.nv.shared.matmul_kernel,"aw",@nobits
	.sectionflags	@""
	.align	16
	.zero		1024


//--------------------- .nv.shared.reserved.0     --------------------------
	.section	.nv.shared.reserved.0,"aw",@nobits
	.align	8
	.weak		__nv_reservedSMEM_offset_0_alias
	.size		__nv_reservedSMEM_offset_0_alias, 0, 64
	.other		__nv_reservedSMEM_offset_0_alias,@"STO_CUDA_RESERVED_SHARED STV_DEFAULT"
__nv_reservedSMEM_offset_0_alias:
	.zero		0
.nv.shared.reserved.0:
	.zero		64
	.weak		__nv_reservedSMEM_allocation_phase
	.type		__nv_reservedSMEM_allocation_phase,@object
	.size		__nv_reservedSMEM_allocation_phase,(.L_0 - __nv_reservedSMEM_allocation_phase)
__nv_reservedSMEM_allocation_phase:
	.zero		1
.L_0:
	.zero		7
	.weak		__nv_reservedSMEM_devtool_atexit_pc
	.type		__nv_reservedSMEM_devtool_atexit_pc,@object
	.size		__nv_reservedSMEM_devtool_atexit_pc,(__nv_reservedSMEM_allocation_mask - __nv_reservedSMEM_devtool_atexit_pc)
__nv_reservedSMEM_devtool_atexit_pc:
	.zero		8
	.weak		__nv_reservedSMEM_allocation_mask
	.type		__nv_reservedSMEM_allocation_mask,@object
	.size		__nv_reservedSMEM_allocation_mask,(.L_2 - __nv_reservedSMEM_allocation_mask)
__nv_reservedSMEM_allocation_mask:
	.zero		4
.L_2:


//--------------------- .nv.constant0.matmul_kernel --------------------------
	.section	.nv.constant0.matmul_kernel,"a",@progbits
	.sectionflags	@""
	.align	4
.nv.constant0.matmul_kernel:
	.zero		976


//--------------------- SYMBOLS --------------------------

	.type		.nv.reservedSmem.offset0,@object
	.size		.nv.reservedSmem.offset0,0x4
	.type		.nv.reservedSmem.cap,@object
	.size		.nv.reservedSmem.cap,0x4
